//
// Generated by NVIDIA NVVM Compiler
//
// Compiler Build ID: CL-36424714
// Cuda compilation tools, release 13.0, V13.0.88
// Based on NVVM 20.0.0
//

.version 9.0
.target sm_100
.address_size 64

	// .globl	_Z10printArrayPii
.extern .func  (.param .b32 func_retval0) vprintf
(
	.param .b64 vprintf_param_0,
	.param .b64 vprintf_param_1
)
;
.global .align 1 .b8 _ZN34_INTERNAL_9842a86f_4_k_cu_1ac5269e4cuda3std3__45__cpo5beginE[1];
.global .align 1 .b8 _ZN34_INTERNAL_9842a86f_4_k_cu_1ac5269e4cuda3std3__45__cpo3endE[1];
.global .align 1 .b8 _ZN34_INTERNAL_9842a86f_4_k_cu_1ac5269e4cuda3std3__45__cpo6cbeginE[1];
.global .align 1 .b8 _ZN34_INTERNAL_9842a86f_4_k_cu_1ac5269e4cuda3std3__45__cpo4cendE[1];
.global .align 1 .b8 _ZN34_INTERNAL_9842a86f_4_k_cu_1ac5269e4cuda3std3__45__cpo6rbeginE[1];
.global .align 1 .b8 _ZN34_INTERNAL_9842a86f_4_k_cu_1ac5269e4cuda3std3__45__cpo4rendE[1];
.global .align 1 .b8 _ZN34_INTERNAL_9842a86f_4_k_cu_1ac5269e4cuda3std3__45__cpo7crbeginE[1];
.global .align 1 .b8 _ZN34_INTERNAL_9842a86f_4_k_cu_1ac5269e4cuda3std3__45__cpo5crendE[1];
.global .align 1 .b8 _ZN34_INTERNAL_9842a86f_4_k_cu_1ac5269e4cuda3std3__436_GLOBAL__N__9842a86f_4_k_cu_1ac5269e6ignoreE[1];
.global .align 1 .b8 _ZN34_INTERNAL_9842a86f_4_k_cu_1ac5269e4cuda3std3__419piecewise_constructE[1];
.global .align 1 .b8 _ZN34_INTERNAL_9842a86f_4_k_cu_1ac5269e4cuda3std3__48in_placeE[1];
.global .align 1 .b8 _ZN34_INTERNAL_9842a86f_4_k_cu_1ac5269e4cuda3std3__420unreachable_sentinelE[1];
.global .align 1 .b8 _ZN34_INTERNAL_9842a86f_4_k_cu_1ac5269e4cuda3std3__47nulloptE[1];
.global .align 1 .b8 _ZN34_INTERNAL_9842a86f_4_k_cu_1ac5269e4cuda3std3__48unexpectE[1];
.global .align 1 .b8 _ZN34_INTERNAL_9842a86f_4_k_cu_1ac5269e4cuda3std6ranges3__45__cpo4swapE[1];
.global .align 1 .b8 _ZN34_INTERNAL_9842a86f_4_k_cu_1ac5269e4cuda3std6ranges3__45__cpo9iter_moveE[1];
.global .align 1 .b8 _ZN34_INTERNAL_9842a86f_4_k_cu_1ac5269e4cuda3std6ranges3__45__cpo5beginE[1];
.global .align 1 .b8 _ZN34_INTERNAL_9842a86f_4_k_cu_1ac5269e4cuda3std6ranges3__45__cpo3endE[1];
.global .align 1 .b8 _ZN34_INTERNAL_9842a86f_4_k_cu_1ac5269e4cuda3std6ranges3__45__cpo6cbeginE[1];
.global .align 1 .b8 _ZN34_INTERNAL_9842a86f_4_k_cu_1ac5269e4cuda3std6ranges3__45__cpo4cendE[1];
.global .align 1 .b8 _ZN34_INTERNAL_9842a86f_4_k_cu_1ac5269e4cuda3std6ranges3__45__cpo7advanceE[1];
.global .align 1 .b8 _ZN34_INTERNAL_9842a86f_4_k_cu_1ac5269e4cuda3std6ranges3__45__cpo9iter_swapE[1];
.global .align 1 .b8 _ZN34_INTERNAL_9842a86f_4_k_cu_1ac5269e4cuda3std6ranges3__45__cpo4nextE[1];
.global .align 1 .b8 _ZN34_INTERNAL_9842a86f_4_k_cu_1ac5269e4cuda3std6ranges3__45__cpo4prevE[1];
.global .align 1 .b8 _ZN34_INTERNAL_9842a86f_4_k_cu_1ac5269e4cuda3std6ranges3__45__cpo4dataE[1];
.global .align 1 .b8 _ZN34_INTERNAL_9842a86f_4_k_cu_1ac5269e4cuda3std6ranges3__45__cpo5cdataE[1];
.global .align 1 .b8 _ZN34_INTERNAL_9842a86f_4_k_cu_1ac5269e4cuda3std6ranges3__45__cpo4sizeE[1];
.global .align 1 .b8 _ZN34_INTERNAL_9842a86f_4_k_cu_1ac5269e4cuda3std6ranges3__45__cpo5ssizeE[1];
.global .align 1 .b8 _ZN34_INTERNAL_9842a86f_4_k_cu_1ac5269e4cuda3std6ranges3__45__cpo8distanceE[1];
.global .align 1 .b8 _ZN34_INTERNAL_9842a86f_4_k_cu_1ac5269e6thrust24THRUST_300001_SM_1000_NS6system6detail10sequential3seqE[1];
.global .align 1 .b8 _ZN34_INTERNAL_9842a86f_4_k_cu_1ac5269e6thrust24THRUST_300001_SM_1000_NS12placeholders2_1E[1];
.global .align 1 .b8 _ZN34_INTERNAL_9842a86f_4_k_cu_1ac5269e6thrust24THRUST_300001_SM_1000_NS12placeholders2_2E[1];
.global .align 1 .b8 _ZN34_INTERNAL_9842a86f_4_k_cu_1ac5269e6thrust24THRUST_300001_SM_1000_NS12placeholders2_3E[1];
.global .align 1 .b8 _ZN34_INTERNAL_9842a86f_4_k_cu_1ac5269e6thrust24THRUST_300001_SM_1000_NS12placeholders2_4E[1];
.global .align 1 .b8 _ZN34_INTERNAL_9842a86f_4_k_cu_1ac5269e6thrust24THRUST_300001_SM_1000_NS12placeholders2_5E[1];
.global .align 1 .b8 _ZN34_INTERNAL_9842a86f_4_k_cu_1ac5269e6thrust24THRUST_300001_SM_1000_NS12placeholders2_6E[1];
.global .align 1 .b8 _ZN34_INTERNAL_9842a86f_4_k_cu_1ac5269e6thrust24THRUST_300001_SM_1000_NS12placeholders2_7E[1];
.global .align 1 .b8 _ZN34_INTERNAL_9842a86f_4_k_cu_1ac5269e6thrust24THRUST_300001_SM_1000_NS12placeholders2_8E[1];
.global .align 1 .b8 _ZN34_INTERNAL_9842a86f_4_k_cu_1ac5269e6thrust24THRUST_300001_SM_1000_NS12placeholders2_9E[1];
.global .align 1 .b8 _ZN34_INTERNAL_9842a86f_4_k_cu_1ac5269e6thrust24THRUST_300001_SM_1000_NS12placeholders3_10E[1];
.global .align 1 .b8 $str[4] = {37, 100, 32};
.global .align 1 .b8 $str$1[2] = {10};

.visible .entry _Z10printArrayPii(
	.param .u64 .ptr .align 1 _Z10printArrayPii_param_0,
	.param .u32 _Z10printArrayPii_param_1
)
{
	.local .align 8 .b8 	__local_depot0[8];
	.reg .b64 	%SP;
	.reg .b64 	%SPL;
	.reg .pred 	%p<10>;
	.reg .b32 	%r<112>;
	.reg .b64 	%rd<32>;

	mov.u64 	%SPL, __local_depot0;
	cvta.local.u64 	%SP, %SPL;
	ld.param.u64 	%rd9, [_Z10printArrayPii_param_0];
	ld.param.u32 	%r16, [_Z10printArrayPii_param_1];
	cvta.to.global.u64 	%rd1, %rd9;
	add.u64 	%rd10, %SP, 0;
	add.u64 	%rd2, %SPL, 0;
	setp.lt.s32 	%p1, %r16, 1;
	@%p1 bra 	$L__BB0_13;
	and.b32  	%r1, %r16, 15;
	setp.lt.u32 	%p2, %r16, 16;
	mov.b32 	%r109, 0;
	@%p2 bra 	$L__BB0_4;
	and.b32  	%r109, %r16, 2147483632;
	neg.s32 	%r107, %r109;
	add.s64 	%rd30, %rd1, 32;
	mov.u64 	%rd11, $str;
$L__BB0_3:
	.pragma "nounroll";
	ld.global.u32 	%r18, [%rd30+-32];
	st.local.u32 	[%rd2], %r18;
	cvta.global.u64 	%rd12, %rd11;
	{ // callseq 0, 0
	.param .b64 param0;
	st.param.b64 	[param0], %rd12;
	.param .b64 param1;
	st.param.b64 	[param1], %rd10;
	.param .b32 retval0;
	call.uni (retval0), 
	vprintf, 
	(
	param0, 
	param1
	);
	ld.param.b32 	%r19, [retval0];
	} // callseq 0
	ld.global.u32 	%r21, [%rd30+-28];
	st.local.u32 	[%rd2], %r21;
	{ // callseq 1, 0
	.param .b64 param0;
	st.param.b64 	[param0], %rd12;
	.param .b64 param1;
	st.param.b64 	[param1], %rd10;
	.param .b32 retval0;
	call.uni (retval0), 
	vprintf, 
	(
	param0, 
	param1
	);
	ld.param.b32 	%r22, [retval0];
	} // callseq 1
	ld.global.u32 	%r24, [%rd30+-24];
	st.local.u32 	[%rd2], %r24;
	{ // callseq 2, 0
	.param .b64 param0;
	st.param.b64 	[param0], %rd12;
	.param .b64 param1;
	st.param.b64 	[param1], %rd10;
	.param .b32 retval0;
	call.uni (retval0), 
	vprintf, 
	(
	param0, 
	param1
	);
	ld.param.b32 	%r25, [retval0];
	} // callseq 2
	ld.global.u32 	%r27, [%rd30+-20];
	st.local.u32 	[%rd2], %r27;
	{ // callseq 3, 0
	.param .b64 param0;
	st.param.b64 	[param0], %rd12;
	.param .b64 param1;
	st.param.b64 	[param1], %rd10;
	.param .b32 retval0;
	call.uni (retval0), 
	vprintf, 
	(
	param0, 
	param1
	);
	ld.param.b32 	%r28, [retval0];
	} // callseq 3
	ld.global.u32 	%r30, [%rd30+-16];
	st.local.u32 	[%rd2], %r30;
	{ // callseq 4, 0
	.param .b64 param0;
	st.param.b64 	[param0], %rd12;
	.param .b64 param1;
	st.param.b64 	[param1], %rd10;
	.param .b32 retval0;
	call.uni (retval0), 
	vprintf, 
	(
	param0, 
	param1
	);
	ld.param.b32 	%r31, [retval0];
	} // callseq 4
	ld.global.u32 	%r33, [%rd30+-12];
	st.local.u32 	[%rd2], %r33;
	{ // callseq 5, 0
	.param .b64 param0;
	st.param.b64 	[param0], %rd12;
	.param .b64 param1;
	st.param.b64 	[param1], %rd10;
	.param .b32 retval0;
	call.uni (retval0), 
	vprintf, 
	(
	param0, 
	param1
	);
	ld.param.b32 	%r34, [retval0];
	} // callseq 5
	ld.global.u32 	%r36, [%rd30+-8];
	st.local.u32 	[%rd2], %r36;
	{ // callseq 6, 0
	.param .b64 param0;
	st.param.b64 	[param0], %rd12;
	.param .b64 param1;
	st.param.b64 	[param1], %rd10;
	.param .b32 retval0;
	call.uni (retval0), 
	vprintf, 
	(
	param0, 
	param1
	);
	ld.param.b32 	%r37, [retval0];
	} // callseq 6
	ld.global.u32 	%r39, [%rd30+-4];
	st.local.u32 	[%rd2], %r39;
	{ // callseq 7, 0
	.param .b64 param0;
	st.param.b64 	[param0], %rd12;
	.param .b64 param1;
	st.param.b64 	[param1], %rd10;
	.param .b32 retval0;
	call.uni (retval0), 
	vprintf, 
	(
	param0, 
	param1
	);
	ld.param.b32 	%r40, [retval0];
	} // callseq 7
	ld.global.u32 	%r42, [%rd30];
	st.local.u32 	[%rd2], %r42;
	{ // callseq 8, 0
	.param .b64 param0;
	st.param.b64 	[param0], %rd12;
	.param .b64 param1;
	st.param.b64 	[param1], %rd10;
	.param .b32 retval0;
	call.uni (retval0), 
	vprintf, 
	(
	param0, 
	param1
	);
	ld.param.b32 	%r43, [retval0];
	} // callseq 8
	ld.global.u32 	%r45, [%rd30+4];
	st.local.u32 	[%rd2], %r45;
	{ // callseq 9, 0
	.param .b64 param0;
	st.param.b64 	[param0], %rd12;
	.param .b64 param1;
	st.param.b64 	[param1], %rd10;
	.param .b32 retval0;
	call.uni (retval0), 
	vprintf, 
	(
	param0, 
	param1
	);
	ld.param.b32 	%r46, [retval0];
	} // callseq 9
	ld.global.u32 	%r48, [%rd30+8];
	st.local.u32 	[%rd2], %r48;
	{ // callseq 10, 0
	.param .b64 param0;
	st.param.b64 	[param0], %rd12;
	.param .b64 param1;
	st.param.b64 	[param1], %rd10;
	.param .b32 retval0;
	call.uni (retval0), 
	vprintf, 
	(
	param0, 
	param1
	);
	ld.param.b32 	%r49, [retval0];
	} // callseq 10
	ld.global.u32 	%r51, [%rd30+12];
	st.local.u32 	[%rd2], %r51;
	{ // callseq 11, 0
	.param .b64 param0;
	st.param.b64 	[param0], %rd12;
	.param .b64 param1;
	st.param.b64 	[param1], %rd10;
	.param .b32 retval0;
	call.uni (retval0), 
	vprintf, 
	(
	param0, 
	param1
	);
	ld.param.b32 	%r52, [retval0];
	} // callseq 11
	ld.global.u32 	%r54, [%rd30+16];
	st.local.u32 	[%rd2], %r54;
	{ // callseq 12, 0
	.param .b64 param0;
	st.param.b64 	[param0], %rd12;
	.param .b64 param1;
	st.param.b64 	[param1], %rd10;
	.param .b32 retval0;
	call.uni (retval0), 
	vprintf, 
	(
	param0, 
	param1
	);
	ld.param.b32 	%r55, [retval0];
	} // callseq 12
	ld.global.u32 	%r57, [%rd30+20];
	st.local.u32 	[%rd2], %r57;
	{ // callseq 13, 0
	.param .b64 param0;
	st.param.b64 	[param0], %rd12;
	.param .b64 param1;
	st.param.b64 	[param1], %rd10;
	.param .b32 retval0;
	call.uni (retval0), 
	vprintf, 
	(
	param0, 
	param1
	);
	ld.param.b32 	%r58, [retval0];
	} // callseq 13
	ld.global.u32 	%r60, [%rd30+24];
	st.local.u32 	[%rd2], %r60;
	{ // callseq 14, 0
	.param .b64 param0;
	st.param.b64 	[param0], %rd12;
	.param .b64 param1;
	st.param.b64 	[param1], %rd10;
	.param .b32 retval0;
	call.uni (retval0), 
	vprintf, 
	(
	param0, 
	param1
	);
	ld.param.b32 	%r61, [retval0];
	} // callseq 14
	ld.global.u32 	%r63, [%rd30+28];
	st.local.u32 	[%rd2], %r63;
	{ // callseq 15, 0
	.param .b64 param0;
	st.param.b64 	[param0], %rd12;
	.param .b64 param1;
	st.param.b64 	[param1], %rd10;
	.param .b32 retval0;
	call.uni (retval0), 
	vprintf, 
	(
	param0, 
	param1
	);
	ld.param.b32 	%r64, [retval0];
	} // callseq 15
	add.s32 	%r107, %r107, 16;
	add.s64 	%rd30, %rd30, 64;
	setp.ne.s32 	%p3, %r107, 0;
	@%p3 bra 	$L__BB0_3;
$L__BB0_4:
	setp.eq.s32 	%p4, %r1, 0;
	@%p4 bra 	$L__BB0_13;
	and.b32  	%r7, %r16, 7;
	setp.lt.u32 	%p5, %r1, 8;
	@%p5 bra 	$L__BB0_7;
	mul.wide.u32 	%rd14, %r109, 4;
	add.s64 	%rd15, %rd1, %rd14;
	ld.global.u32 	%r66, [%rd15];
	st.local.u32 	[%rd2], %r66;
	mov.u64 	%rd16, $str;
	cvta.global.u64 	%rd17, %rd16;
	{ // callseq 16, 0
	.param .b64 param0;
	st.param.b64 	[param0], %rd17;
	.param .b64 param1;
	st.param.b64 	[param1], %rd10;
	.param .b32 retval0;
	call.uni (retval0), 
	vprintf, 
	(
	param0, 
	param1
	);
	ld.param.b32 	%r67, [retval0];
	} // callseq 16
	ld.global.u32 	%r69, [%rd15+4];
	st.local.u32 	[%rd2], %r69;
	{ // callseq 17, 0
	.param .b64 param0;
	st.param.b64 	[param0], %rd17;
	.param .b64 param1;
	st.param.b64 	[param1], %rd10;
	.param .b32 retval0;
	call.uni (retval0), 
	vprintf, 
	(
	param0, 
	param1
	);
	ld.param.b32 	%r70, [retval0];
	} // callseq 17
	ld.global.u32 	%r72, [%rd15+8];
	st.local.u32 	[%rd2], %r72;
	{ // callseq 18, 0
	.param .b64 param0;
	st.param.b64 	[param0], %rd17;
	.param .b64 param1;
	st.param.b64 	[param1], %rd10;
	.param .b32 retval0;
	call.uni (retval0), 
	vprintf, 
	(
	param0, 
	param1
	);
	ld.param.b32 	%r73, [retval0];
	} // callseq 18
	ld.global.u32 	%r75, [%rd15+12];
	st.local.u32 	[%rd2], %r75;
	{ // callseq 19, 0
	.param .b64 param0;
	st.param.b64 	[param0], %rd17;
	.param .b64 param1;
	st.param.b64 	[param1], %rd10;
	.param .b32 retval0;
	call.uni (retval0), 
	vprintf, 
	(
	param0, 
	param1
	);
	ld.param.b32 	%r76, [retval0];
	} // callseq 19
	ld.global.u32 	%r78, [%rd15+16];
	st.local.u32 	[%rd2], %r78;
	{ // callseq 20, 0
	.param .b64 param0;
	st.param.b64 	[param0], %rd17;
	.param .b64 param1;
	st.param.b64 	[param1], %rd10;
	.param .b32 retval0;
	call.uni (retval0), 
	vprintf, 
	(
	param0, 
	param1
	);
	ld.param.b32 	%r79, [retval0];
	} // callseq 20
	ld.global.u32 	%r81, [%rd15+20];
	st.local.u32 	[%rd2], %r81;
	{ // callseq 21, 0
	.param .b64 param0;
	st.param.b64 	[param0], %rd17;
	.param .b64 param1;
	st.param.b64 	[param1], %rd10;
	.param .b32 retval0;
	call.uni (retval0), 
	vprintf, 
	(
	param0, 
	param1
	);
	ld.param.b32 	%r82, [retval0];
	} // callseq 21
	ld.global.u32 	%r84, [%rd15+24];
	st.local.u32 	[%rd2], %r84;
	{ // callseq 22, 0
	.param .b64 param0;
	st.param.b64 	[param0], %rd17;
	.param .b64 param1;
	st.param.b64 	[param1], %rd10;
	.param .b32 retval0;
	call.uni (retval0), 
	vprintf, 
	(
	param0, 
	param1
	);
	ld.param.b32 	%r85, [retval0];
	} // callseq 22
	ld.global.u32 	%r87, [%rd15+28];
	st.local.u32 	[%rd2], %r87;
	{ // callseq 23, 0
	.param .b64 param0;
	st.param.b64 	[param0], %rd17;
	.param .b64 param1;
	st.param.b64 	[param1], %rd10;
	.param .b32 retval0;
	call.uni (retval0), 
	vprintf, 
	(
	param0, 
	param1
	);
	ld.param.b32 	%r88, [retval0];
	} // callseq 23
	add.s32 	%r109, %r109, 8;
$L__BB0_7:
	setp.eq.s32 	%p6, %r7, 0;
	@%p6 bra 	$L__BB0_13;
	and.b32  	%r10, %r16, 3;
	setp.lt.u32 	%p7, %r7, 4;
	@%p7 bra 	$L__BB0_10;
	mul.wide.u32 	%rd19, %r109, 4;
	add.s64 	%rd20, %rd1, %rd19;
	ld.global.u32 	%r90, [%rd20];
	st.local.u32 	[%rd2], %r90;
	mov.u64 	%rd21, $str;
	cvta.global.u64 	%rd22, %rd21;
	{ // callseq 24, 0
	.param .b64 param0;
	st.param.b64 	[param0], %rd22;
	.param .b64 param1;
	st.param.b64 	[param1], %rd10;
	.param .b32 retval0;
	call.uni (retval0), 
	vprintf, 
	(
	param0, 
	param1
	);
	ld.param.b32 	%r91, [retval0];
	} // callseq 24
	ld.global.u32 	%r93, [%rd20+4];
	st.local.u32 	[%rd2], %r93;
	{ // callseq 25, 0
	.param .b64 param0;
	st.param.b64 	[param0], %rd22;
	.param .b64 param1;
	st.param.b64 	[param1], %rd10;
	.param .b32 retval0;
	call.uni (retval0), 
	vprintf, 
	(
	param0, 
	param1
	);
	ld.param.b32 	%r94, [retval0];
	} // callseq 25
	ld.global.u32 	%r96, [%rd20+8];
	st.local.u32 	[%rd2], %r96;
	{ // callseq 26, 0
	.param .b64 param0;
	st.param.b64 	[param0], %rd22;
	.param .b64 param1;
	st.param.b64 	[param1], %rd10;
	.param .b32 retval0;
	call.uni (retval0), 
	vprintf, 
	(
	param0, 
	param1
	);
	ld.param.b32 	%r97, [retval0];
	} // callseq 26
	ld.global.u32 	%r99, [%rd20+12];
	st.local.u32 	[%rd2], %r99;
	{ // callseq 27, 0
	.param .b64 param0;
	st.param.b64 	[param0], %rd22;
	.param .b64 param1;
	st.param.b64 	[param1], %rd10;
	.param .b32 retval0;
	call.uni (retval0), 
	vprintf, 
	(
	param0, 
	param1
	);
	ld.param.b32 	%r100, [retval0];
	} // callseq 27
	add.s32 	%r109, %r109, 4;
$L__BB0_10:
	setp.eq.s32 	%p8, %r10, 0;
	@%p8 bra 	$L__BB0_13;
	mul.wide.u32 	%rd24, %r109, 4;
	add.s64 	%rd31, %rd1, %rd24;
	neg.s32 	%r111, %r10;
	mov.u64 	%rd25, $str;
$L__BB0_12:
	.pragma "nounroll";
	ld.global.u32 	%r102, [%rd31];
	st.local.u32 	[%rd2], %r102;
	cvta.global.u64 	%rd26, %rd25;
	{ // callseq 28, 0
	.param .b64 param0;
	st.param.b64 	[param0], %rd26;
	.param .b64 param1;
	st.param.b64 	[param1], %rd10;
	.param .b32 retval0;
	call.uni (retval0), 
	vprintf, 
	(
	param0, 
	param1
	);
	ld.param.b32 	%r103, [retval0];
	} // callseq 28
	add.s64 	%rd31, %rd31, 4;
	add.s32 	%r111, %r111, 1;
	setp.ne.s32 	%p9, %r111, 0;
	@%p9 bra 	$L__BB0_12;
$L__BB0_13:
	mov.u64 	%rd28, $str$1;
	cvta.global.u64 	%rd29, %rd28;
	{ // callseq 29, 0
	.param .b64 param0;
	st.param.b64 	[param0], %rd29;
	.param .b64 param1;
	st.param.b64 	[param1], 0;
	.param .b32 retval0;
	call.uni (retval0), 
	vprintf, 
	(
	param0, 
	param1
	);
	ld.param.b32 	%r105, [retval0];
	} // callseq 29
	ret;

}
	// .globl	_Z13countElementsPiS_S_ii
.visible .entry _Z13countElementsPiS_S_ii(
	.param .u64 .ptr .align 1 _Z13countElementsPiS_S_ii_param_0,
	.param .u64 .ptr .align 1 _Z13countElementsPiS_S_ii_param_1,
	.param .u64 .ptr .align 1 _Z13countElementsPiS_S_ii_param_2,
	.param .u32 _Z13countElementsPiS_S_ii_param_3,
	.param .u32 _Z13countElementsPiS_S_ii_param_4
)
{
	.reg .pred 	%p<5>;
	.reg .b32 	%r<17>;
	.reg .b64 	%rd<17>;

	ld.param.u64 	%rd5, [_Z13countElementsPiS_S_ii_param_0];
	ld.param.u64 	%rd6, [_Z13countElementsPiS_S_ii_param_1];
	ld.param.u64 	%rd7, [_Z13countElementsPiS_S_ii_param_2];
	ld.param.u32 	%r8, [_Z13countElementsPiS_S_ii_param_3];
	ld.param.u32 	%r7, [_Z13countElementsPiS_S_ii_param_4];
	mov.u32 	%r9, %ctaid.x;
	mov.u32 	%r10, %ntid.x;
	mov.u32 	%r11, %tid.x;
	mad.lo.s32 	%r1, %r9, %r10, %r11;
	setp.ge.s32 	%p1, %r1, %r8;
	@%p1 bra 	$L__BB1_7;
	cvta.to.global.u64 	%rd9, %rd5;
	mul.wide.s32 	%rd10, %r1, 4;
	add.s64 	%rd1, %rd9, %rd10;
	add.s32 	%r2, %r7, -1;
	setp.lt.s32 	%p2, %r7, 2;
	mov.b64 	%rd16, 0;
	@%p2 bra 	$L__BB1_6;
	ld.global.u32 	%r3, [%rd1];
	cvta.to.global.u64 	%rd2, %rd6;
	mov.b32 	%r15, 0;
$L__BB1_3:
	mul.wide.u32 	%rd11, %r15, 4;
	add.s64 	%rd12, %rd2, %rd11;
	ld.global.u32 	%r13, [%rd12];
	setp.le.s32 	%p3, %r3, %r13;
	mov.u32 	%r16, %r15;
	@%p3 bra 	$L__BB1_5;
	add.s32 	%r15, %r15, 1;
	setp.ne.s32 	%p4, %r15, %r2;
	mov.u32 	%r16, %r2;
	@%p4 bra 	$L__BB1_3;
$L__BB1_5:
	cvt.u64.u32 	%rd16, %r16;
$L__BB1_6:
	cvta.to.global.u64 	%rd13, %rd7;
	shl.b64 	%rd14, %rd16, 2;
	add.s64 	%rd15, %rd13, %rd14;
	atom.global.add.u32 	%r14, [%rd15], 1;
$L__BB1_7:
	ret;

}
	// .globl	_Z13computeStartsPiS_i
.visible .entry _Z13computeStartsPiS_i(
	.param .u64 .ptr .align 1 _Z13computeStartsPiS_i_param_0,
	.param .u64 .ptr .align 1 _Z13computeStartsPiS_i_param_1,
	.param .u32 _Z13computeStartsPiS_i_param_2
)
{
	.reg .pred 	%p<12>;
	.reg .b32 	%r<93>;
	.reg .b64 	%rd<28>;

	ld.param.u64 	%rd15, [_Z13computeStartsPiS_i_param_0];
	ld.param.u64 	%rd16, [_Z13computeStartsPiS_i_param_1];
	ld.param.u32 	%r25, [_Z13computeStartsPiS_i_param_2];
	cvta.to.global.u64 	%rd1, %rd15;
	cvta.to.global.u64 	%rd2, %rd16;
	mov.u32 	%r26, %tid.x;
	setp.ne.s32 	%p1, %r26, 0;
	setp.lt.s32 	%p2, %r25, 1;
	or.pred  	%p3, %p1, %p2;
	@%p3 bra 	$L__BB2_13;
	and.b32  	%r1, %r25, 15;
	setp.lt.u32 	%p4, %r25, 16;
	mov.b32 	%r87, 0;
	mov.u32 	%r86, %r87;
	@%p4 bra 	$L__BB2_4;
	and.b32  	%r87, %r25, 2147483632;
	neg.s32 	%r83, %r87;
	add.s64 	%rd25, %rd2, 32;
	add.s64 	%rd24, %rd1, 32;
	mov.b32 	%r86, 0;
$L__BB2_3:
	.pragma "nounroll";
	st.global.u32 	[%rd25+-32], %r86;
	ld.global.u32 	%r29, [%rd24+-32];
	add.s32 	%r30, %r29, %r86;
	st.global.u32 	[%rd25+-28], %r30;
	ld.global.u32 	%r31, [%rd24+-28];
	add.s32 	%r32, %r31, %r30;
	st.global.u32 	[%rd25+-24], %r32;
	ld.global.u32 	%r33, [%rd24+-24];
	add.s32 	%r34, %r33, %r32;
	st.global.u32 	[%rd25+-20], %r34;
	ld.global.u32 	%r35, [%rd24+-20];
	add.s32 	%r36, %r35, %r34;
	st.global.u32 	[%rd25+-16], %r36;
	ld.global.u32 	%r37, [%rd24+-16];
	add.s32 	%r38, %r37, %r36;
	st.global.u32 	[%rd25+-12], %r38;
	ld.global.u32 	%r39, [%rd24+-12];
	add.s32 	%r40, %r39, %r38;
	st.global.u32 	[%rd25+-8], %r40;
	ld.global.u32 	%r41, [%rd24+-8];
	add.s32 	%r42, %r41, %r40;
	st.global.u32 	[%rd25+-4], %r42;
	ld.global.u32 	%r43, [%rd24+-4];
	add.s32 	%r44, %r43, %r42;
	st.global.u32 	[%rd25], %r44;
	ld.global.u32 	%r45, [%rd24];
	add.s32 	%r46, %r45, %r44;
	st.global.u32 	[%rd25+4], %r46;
	ld.global.u32 	%r47, [%rd24+4];
	add.s32 	%r48, %r47, %r46;
	st.global.u32 	[%rd25+8], %r48;
	ld.global.u32 	%r49, [%rd24+8];
	add.s32 	%r50, %r49, %r48;
	st.global.u32 	[%rd25+12], %r50;
	ld.global.u32 	%r51, [%rd24+12];
	add.s32 	%r52, %r51, %r50;
	st.global.u32 	[%rd25+16], %r52;
	ld.global.u32 	%r53, [%rd24+16];
	add.s32 	%r54, %r53, %r52;
	st.global.u32 	[%rd25+20], %r54;
	ld.global.u32 	%r55, [%rd24+20];
	add.s32 	%r56, %r55, %r54;
	st.global.u32 	[%rd25+24], %r56;
	ld.global.u32 	%r57, [%rd24+24];
	add.s32 	%r58, %r57, %r56;
	st.global.u32 	[%rd25+28], %r58;
	ld.global.u32 	%r59, [%rd24+28];
	add.s32 	%r86, %r59, %r58;
	add.s32 	%r83, %r83, 16;
	add.s64 	%rd25, %rd25, 64;
	add.s64 	%rd24, %rd24, 64;
	setp.ne.s32 	%p5, %r83, 0;
	@%p5 bra 	$L__BB2_3;
$L__BB2_4:
	setp.eq.s32 	%p6, %r1, 0;
	@%p6 bra 	$L__BB2_13;
	and.b32  	%r10, %r25, 7;
	setp.lt.u32 	%p7, %r1, 8;
	@%p7 bra 	$L__BB2_7;
	mul.wide.u32 	%rd17, %r87, 4;
	add.s64 	%rd18, %rd2, %rd17;
	st.global.u32 	[%rd18], %r86;
	add.s64 	%rd19, %rd1, %rd17;
	ld.global.u32 	%r60, [%rd19];
	add.s32 	%r61, %r60, %r86;
	st.global.u32 	[%rd18+4], %r61;
	ld.global.u32 	%r62, [%rd19+4];
	add.s32 	%r63, %r62, %r61;
	st.global.u32 	[%rd18+8], %r63;
	ld.global.u32 	%r64, [%rd19+8];
	add.s32 	%r65, %r64, %r63;
	st.global.u32 	[%rd18+12], %r65;
	ld.global.u32 	%r66, [%rd19+12];
	add.s32 	%r67, %r66, %r65;
	st.global.u32 	[%rd18+16], %r67;
	ld.global.u32 	%r68, [%rd19+16];
	add.s32 	%r69, %r68, %r67;
	st.global.u32 	[%rd18+20], %r69;
	ld.global.u32 	%r70, [%rd19+20];
	add.s32 	%r71, %r70, %r69;
	st.global.u32 	[%rd18+24], %r71;
	ld.global.u32 	%r72, [%rd19+24];
	add.s32 	%r73, %r72, %r71;
	st.global.u32 	[%rd18+28], %r73;
	ld.global.u32 	%r74, [%rd19+28];
	add.s32 	%r86, %r74, %r73;
	add.s32 	%r87, %r87, 8;
$L__BB2_7:
	setp.eq.s32 	%p8, %r10, 0;
	@%p8 bra 	$L__BB2_13;
	and.b32  	%r15, %r25, 3;
	setp.lt.u32 	%p9, %r10, 4;
	@%p9 bra 	$L__BB2_10;
	mul.wide.u32 	%rd20, %r87, 4;
	add.s64 	%rd21, %rd2, %rd20;
	st.global.u32 	[%rd21], %r86;
	add.s64 	%rd22, %rd1, %rd20;
	ld.global.u32 	%r75, [%rd22];
	add.s32 	%r76, %r75, %r86;
	st.global.u32 	[%rd21+4], %r76;
	ld.global.u32 	%r77, [%rd22+4];
	add.s32 	%r78, %r77, %r76;
	st.global.u32 	[%rd21+8], %r78;
	ld.global.u32 	%r79, [%rd22+8];
	add.s32 	%r80, %r79, %r78;
	st.global.u32 	[%rd21+12], %r80;
	ld.global.u32 	%r81, [%rd22+12];
	add.s32 	%r86, %r81, %r80;
	add.s32 	%r87, %r87, 4;
$L__BB2_10:
	setp.eq.s32 	%p10, %r15, 0;
	@%p10 bra 	$L__BB2_13;
	mul.wide.u32 	%rd23, %r87, 4;
	add.s64 	%rd27, %rd1, %rd23;
	add.s64 	%rd26, %rd2, %rd23;
	neg.s32 	%r91, %r15;
$L__BB2_12:
	.pragma "nounroll";
	st.global.u32 	[%rd26], %r86;
	ld.global.u32 	%r82, [%rd27];
	add.s32 	%r86, %r82, %r86;
	add.s64 	%rd27, %rd27, 4;
	add.s64 	%rd26, %rd26, 4;
	add.s32 	%r91, %r91, 1;
	setp.ne.s32 	%p11, %r91, 0;
	@%p11 bra 	$L__BB2_12;
$L__BB2_13:
	ret;

}
	// .globl	_Z18distributeElementsPiS_S_S_S_ii
.visible .entry _Z18distributeElementsPiS_S_S_S_ii(
	.param .u64 .ptr .align 1 _Z18distributeElementsPiS_S_S_S_ii_param_0,
	.param .u64 .ptr .align 1 _Z18distributeElementsPiS_S_S_S_ii_param_1,
	.param .u64 .ptr .align 1 _Z18distributeElementsPiS_S_S_S_ii_param_2,
	.param .u64 .ptr .align 1 _Z18distributeElementsPiS_S_S_S_ii_param_3,
	.param .u64 .ptr .align 1 _Z18distributeElementsPiS_S_S_S_ii_param_4,
	.param .u32 _Z18distributeElementsPiS_S_S_S_ii_param_5,
	.param .u32 _Z18distributeElementsPiS_S_S_S_ii_param_6
)
{
	.reg .pred 	%p<5>;
	.reg .b32 	%r<20>;
	.reg .b64 	%rd<24>;

	ld.param.u64 	%rd5, [_Z18distributeElementsPiS_S_S_S_ii_param_0];
	ld.param.u64 	%rd6, [_Z18distributeElementsPiS_S_S_S_ii_param_1];
	ld.param.u64 	%rd7, [_Z18distributeElementsPiS_S_S_S_ii_param_2];
	ld.param.u64 	%rd8, [_Z18distributeElementsPiS_S_S_S_ii_param_3];
	ld.param.u64 	%rd9, [_Z18distributeElementsPiS_S_S_S_ii_param_4];
	ld.param.u32 	%r8, [_Z18distributeElementsPiS_S_S_S_ii_param_5];
	ld.param.u32 	%r7, [_Z18distributeElementsPiS_S_S_S_ii_param_6];
	mov.u32 	%r9, %ctaid.x;
	mov.u32 	%r10, %ntid.x;
	mov.u32 	%r11, %tid.x;
	mad.lo.s32 	%r1, %r9, %r10, %r11;
	setp.ge.s32 	%p1, %r1, %r8;
	@%p1 bra 	$L__BB3_7;
	cvta.to.global.u64 	%rd11, %rd5;
	mul.wide.s32 	%rd12, %r1, 4;
	add.s64 	%rd1, %rd11, %rd12;
	add.s32 	%r2, %r7, -1;
	setp.lt.s32 	%p2, %r7, 2;
	mov.b64 	%rd23, 0;
	@%p2 bra 	$L__BB3_6;
	ld.global.u32 	%r3, [%rd1];
	cvta.to.global.u64 	%rd2, %rd7;
	mov.b32 	%r18, 0;
$L__BB3_3:
	mul.wide.u32 	%rd13, %r18, 4;
	add.s64 	%rd14, %rd2, %rd13;
	ld.global.u32 	%r13, [%rd14];
	setp.le.s32 	%p3, %r3, %r13;
	mov.u32 	%r19, %r18;
	@%p3 bra 	$L__BB3_5;
	add.s32 	%r18, %r18, 1;
	setp.ne.s32 	%p4, %r18, %r2;
	mov.u32 	%r19, %r2;
	@%p4 bra 	$L__BB3_3;
$L__BB3_5:
	cvt.u64.u32 	%rd23, %r19;
$L__BB3_6:
	cvta.to.global.u64 	%rd15, %rd9;
	shl.b64 	%rd16, %rd23, 2;
	add.s64 	%rd17, %rd15, %rd16;
	atom.global.add.u32 	%r14, [%rd17], 1;
	ld.global.u32 	%r15, [%rd1];
	cvta.to.global.u64 	%rd18, %rd8;
	add.s64 	%rd19, %rd18, %rd16;
	ld.global.u32 	%r16, [%rd19];
	add.s32 	%r17, %r16, %r14;
	cvta.to.global.u64 	%rd20, %rd6;
	mul.wide.s32 	%rd21, %r17, 4;
	add.s64 	%rd22, %rd20, %rd21;
	st.global.u32 	[%rd22], %r15;
$L__BB3_7:
	ret;

}
	// .globl	_ZN3cub18CUB_300001_SM_10006detail11EmptyKernelIvEEvv
.visible .entry _ZN3cub18CUB_300001_SM_10006detail11EmptyKernelIvEEvv()
{


	ret;

}


// ===== COMPILED SASS (sm_100) =====

	.target	sm_100

	.elftype	@"ET_EXEC"


//--------------------- .note.nv.tkinfo           --------------------------
	.section	.note.nv.tkinfo,"",@"SHT_NOTE"
	.sectionflags	@"SHF_NOTE_NV_TKINFO"
	.tkinfo
        /*0018*/ 	.word	0x00000002
        /*0030*/ 	.string	""
        /*0030*/ 	.string	"ptxas"
        /*0030*/ 	.string	"Cuda compilation tools, release 13.0, V13.0.88"
        /*0030*/ 	.string	"Build cuda_13.0.r13.0/compiler.36424714_0"
        /*0030*/ 	.string	"-arch sm_100 -m 64 "



//--------------------- .note.nv.cuinfo           --------------------------
	.section	.note.nv.cuinfo,"",@"SHT_NOTE"
	.sectionflags	@"SHF_NOTE_NV_CUINFO"
        /*0018*/ 	.short	0x0002
        /*001a*/ 	.short	0x0064
        /*001c*/ 	.short	0x0082
	.zero		2


//--------------------- .nv.info                  --------------------------
	.section	.nv.info,"",@"SHT_CUDA_INFO"
	.align	4


	//----- nvinfo : EIATTR_REGCOUNT
	.align		4
        /*0000*/ 	.byte	0x04, 0x2f
        /*0002*/ 	.short	(.L_43 - .L_42)
	.align		4
.L_42:
        /*0004*/ 	.word	index@(_Z10printArrayPii)
        /*0008*/ 	.word	0x0000001b


	//----- nvinfo : EIATTR_FRAME_SIZE
	.align		4
.L_43:
        /*000c*/ 	.byte	0x04, 0x11
        /*000e*/ 	.short	(.L_45 - .L_44)
	.align		4
.L_44:
        /*0010*/ 	.word	index@(_Z10printArrayPii)
        /*0014*/ 	.word	0x00000008


	//----- nvinfo : EIATTR_REGCOUNT
	.align		4
.L_45:
        /*0018*/ 	.byte	0x04, 0x2f
        /*001a*/ 	.short	(.L_47 - .L_46)
	.align		4
.L_46:
        /*001c*/ 	.word	index@(_Z13countElementsPiS_S_ii)
        /*0020*/ 	.word	0x0000000a


	//----- nvinfo : EIATTR_FRAME_SIZE
	.align		4
.L_47:
        /*0024*/ 	.byte	0x04, 0x11
        /*0026*/ 	.short	(.L_49 - .L_48)
	.align		4
.L_48:
        /*0028*/ 	.word	index@(_Z13countElementsPiS_S_ii)
        /*002c*/ 	.word	0x00000000


	//----- nvinfo : EIATTR_REGCOUNT
	.align		4
.L_49:
        /*0030*/ 	.byte	0x04, 0x2f
        /*0032*/ 	.short	(.L_51 - .L_50)
	.align		4
.L_50:
        /*0034*/ 	.word	index@(_Z13computeStartsPiS_i)
        /*0038*/ 	.word	0x00000012


	//----- nvinfo : EIATTR_FRAME_SIZE
	.align		4
.L_51:
        /*003c*/ 	.byte	0x04, 0x11
        /*003e*/ 	.short	(.L_53 - .L_52)
	.align		4
.L_52:
        /*0040*/ 	.word	index@(_Z13computeStartsPiS_i)
        /*0044*/ 	.word	0x00000000


	//----- nvinfo : EIATTR_REGCOUNT
	.align		4
.L_53:
        /*0048*/ 	.byte	0x04, 0x2f
        /*004a*/ 	.short	(.L_55 - .L_54)
	.align		4
.L_54:
        /*004c*/ 	.word	index@(_Z18distributeElementsPiS_S_S_S_ii)
        /*0050*/ 	.word	0x00000010


	//----- nvinfo : EIATTR_FRAME_SIZE
	.align		4
.L_55:
        /*0054*/ 	.byte	0x04, 0x11
        /*0056*/ 	.short	(.L_57 - .L_56)
	.align		4
.L_56:
        /*0058*/ 	.word	index@(_Z18distributeElementsPiS_S_S_S_ii)
        /*005c*/ 	.word	0x00000000


	//----- nvinfo : EIATTR_REGCOUNT
	.align		4
.L_57:
        /*0060*/ 	.byte	0x04, 0x2f
        /*0062*/ 	.short	(.L_59 - .L_58)
	.align		4
.L_58:
        /*0064*/ 	.word	index@(_ZN3cub18CUB_300001_SM_10006detail11EmptyKernelIvEEvv)
        /*0068*/ 	.word	0x00000004


	//----- nvinfo : EIATTR_FRAME_SIZE
	.align		4
.L_59:
        /*006c*/ 	.byte	0x04, 0x11
        /*006e*/ 	.short	(.L_61 - .L_60)
	.align		4
.L_60:
        /*0070*/ 	.word	index@(_ZN3cub18CUB_300001_SM_10006detail11EmptyKernelIvEEvv)
        /*0074*/ 	.word	0x00000000


	//----- nvinfo : EIATTR_MIN_STACK_SIZE
	.align		4
.L_61:
        /*0078*/ 	.byte	0x04, 0x12
        /*007a*/ 	.short	(.L_63 - .L_62)
	.align		4
.L_62:
        /*007c*/ 	.word	index@(_ZN3cub18CUB_300001_SM_10006detail11EmptyKernelIvEEvv)
        /*0080*/ 	.word	0x00000000


	//----- nvinfo : EIATTR_MIN_STACK_SIZE
	.align		4
.L_63:
        /*0084*/ 	.byte	0x04, 0x12
        /*0086*/ 	.short	(.L_65 - .L_64)
	.align		4
.L_64:
        /*0088*/ 	.word	index@(_Z18distributeElementsPiS_S_S_S_ii)
        /*008c*/ 	.word	0x00000000


	//----- nvinfo : EIATTR_MIN_STACK_SIZE
	.align		4
.L_65:
        /*0090*/ 	.byte	0x04, 0x12
        /*0092*/ 	.short	(.L_67 - .L_66)
	.align		4
.L_66:
        /*0094*/ 	.word	index@(_Z13computeStartsPiS_i)
        /*0098*/ 	.word	0x00000000


	//----- nvinfo : EIATTR_MIN_STACK_SIZE
	.align		4
.L_67:
        /*009c*/ 	.byte	0x04, 0x12
        /*009e*/ 	.short	(.L_69 - .L_68)
	.align		4
.L_68:
        /*00a0*/ 	.word	index@(_Z13countElementsPiS_S_ii)
        /*00a4*/ 	.word	0x00000000


	//----- nvinfo : EIATTR_MIN_STACK_SIZE
	.align		4
.L_69:
        /*00a8*/ 	.byte	0x04, 0x12
        /*00aa*/ 	.short	(.L_71 - .L_70)
	.align		4
.L_70:
        /*00ac*/ 	.word	index@(_Z10printArrayPii)
        /*00b0*/ 	.word	0x00000008
.L_71:


//--------------------- .nv.compat                --------------------------
	.section	.nv.compat,"",@"SHT_CUDA_COMPAT_INFO"
	.align	4
        /*0000*/ 	.byte	0x02, 0x09, 0x00, 0x00, 0x02, 0x02, 0x01, 0x00, 0x02, 0x05, 0x05, 0x00, 0x03, 0x07, 0x01, 0x01
        /*0010*/ 	.byte	0x02, 0x03, 0x00, 0x00, 0x02, 0x06, 0x01, 0x00, 0x04, 0x0b, 0x08, 0x00, 0x09, 0x00, 0x00, 0x00
        /*0020*/ 	.byte	0x00, 0x00, 0x00, 0x00


//--------------------- .nv.info._ZN3cub18CUB_300001_SM_10006detail11EmptyKernelIvEEvv --------------------------
	.section	.nv.info._ZN3cub18CUB_300001_SM_10006detail11EmptyKernelIvEEvv,"",@"SHT_CUDA_INFO"
	.sectionflags	@""
	.align	4


	//----- nvinfo : EIATTR_CUDA_API_VERSION
	.align		4
        /*0000*/ 	.byte	0x04, 0x37
        /*0002*/ 	.short	(.L_73 - .L_72)
.L_72:
        /*0004*/ 	.word	0x00000082


	//----- nvinfo : EIATTR_SPARSE_MMA_MASK
	.align		4
.L_73:
        /*0008*/ 	.byte	0x03, 0x50
        /*000a*/ 	.short	0x0000


	//----- nvinfo : EIATTR_MAXREG_COUNT
	.align		4
        /*000c*/ 	.byte	0x03, 0x1b
        /*000e*/ 	.short	0x00ff


	//----- nvinfo : EIATTR_MERCURY_ISA_VERSION
	.align		4
        /*0010*/ 	.byte	0x03, 0x5f
        /*0012*/ 	.short	0x0101


	//----- nvinfo : EIATTR_VRC_CTA_INIT_COUNT
	.align		4
        /*0014*/ 	.byte	0x02, 0x4a
	.zero		1
	.zero		1


	//----- nvinfo : EIATTR_EXIT_INSTR_OFFSETS
	.align		4
        /*0018*/ 	.byte	0x04, 0x1c
        /*001a*/ 	.short	(.L_75 - .L_74)


	//   ....[0]....
.L_74:
        /*001c*/ 	.word	0x00000010


	//----- nvinfo : EIATTR_SW_WAR
	.align		4
.L_75:
        /*0020*/ 	.byte	0x04, 0x36
        /*0022*/ 	.short	(.L_77 - .L_76)
.L_76:
        /*0024*/ 	.word	0x00000008
.L_77:


//--------------------- .nv.info._Z18distributeElementsPiS_S_S_S_ii --------------------------
	.section	.nv.info._Z18distributeElementsPiS_S_S_S_ii,"",@"SHT_CUDA_INFO"
	.sectionflags	@""
	.align	4


	//----- nvinfo : EIATTR_CUDA_API_VERSION
	.align		4
        /*0000*/ 	.byte	0x04, 0x37
        /*0002*/ 	.short	(.L_79 - .L_78)
.L_78:
        /*0004*/ 	.word	0x00000082


	//----- nvinfo : EIATTR_KPARAM_INFO
	.align		4
.L_79:
        /*0008*/ 	.byte	0x04, 0x17
        /*000a*/ 	.short	(.L_81 - .L_80)
.L_80:
        /*000c*/ 	.word	0x00000000
        /*0010*/ 	.short	0x0006
        /*0012*/ 	.short	0x002c
        /*0014*/ 	.byte	0x00, 0xf0, 0x11, 0x00


	//----- nvinfo : EIATTR_KPARAM_INFO
	.align		4
.L_81:
        /*0018*/ 	.byte	0x04, 0x17
        /*001a*/ 	.short	(.L_83 - .L_82)
.L_82:
        /*001c*/ 	.word	0x00000000
        /*0020*/ 	.short	0x0005
        /*0022*/ 	.short	0x0028
        /*0024*/ 	.byte	0x00, 0xf0, 0x11, 0x00


	//----- nvinfo : EIATTR_KPARAM_INFO
	.align		4
.L_83:
        /*0028*/ 	.byte	0x04, 0x17
        /*002a*/ 	.short	(.L_85 - .L_84)
.L_84:
        /*002c*/ 	.word	0x00000000
        /*0030*/ 	.short	0x0004
        /*0032*/ 	.short	0x0020
        /*0034*/ 	.byte	0x00, 0xf5, 0x21, 0x00


	//----- nvinfo : EIATTR_KPARAM_INFO
	.align		4
.L_85:
        /*0038*/ 	.byte	0x04, 0x17
        /*003a*/ 	.short	(.L_87 - .L_86)
.L_86:
        /*003c*/ 	.word	0x00000000
        /*0040*/ 	.short	0x0003
        /*0042*/ 	.short	0x0018
        /*0044*/ 	.byte	0x00, 0xf5, 0x21, 0x00


	//----- nvinfo : EIATTR_KPARAM_INFO
	.align		4
.L_87:
        /*0048*/ 	.byte	0x04, 0x17
        /*004a*/ 	.short	(.L_89 - .L_88)
.L_88:
        /*004c*/ 	.word	0x00000000
        /*0050*/ 	.short	0x0002
        /*0052*/ 	.short	0x0010
        /*0054*/ 	.byte	0x00, 0xf5, 0x21, 0x00


	//----- nvinfo : EIATTR_KPARAM_INFO
	.align		4
.L_89:
        /*0058*/ 	.byte	0x04, 0x17
        /*005a*/ 	.short	(.L_91 - .L_90)
.L_90:
        /*005c*/ 	.word	0x00000000
        /*0060*/ 	.short	0x0001
        /*0062*/ 	.short	0x0008
        /*0064*/ 	.byte	0x00, 0xf5, 0x21, 0x00


	//----- nvinfo : EIATTR_KPARAM_INFO
	.align		4
.L_91:
        /*0068*/ 	.byte	0x04, 0x17
        /*006a*/ 	.short	(.L_93 - .L_92)
.L_92:
        /*006c*/ 	.word	0x00000000
        /*0070*/ 	.short	0x0000
        /*0072*/ 	.short	0x0000
        /*0074*/ 	.byte	0x00, 0xf5, 0x21, 0x00


	//----- nvinfo : EIATTR_SPARSE_MMA_MASK
	.align		4
.L_93:
        /*0078*/ 	.byte	0x03, 0x50
        /*007a*/ 	.short	0x0000


	//----- nvinfo : EIATTR_MAXREG_COUNT
	.align		4
        /*007c*/ 	.byte	0x03, 0x1b
        /*007e*/ 	.short	0x00ff


	//----- nvinfo : EIATTR_MERCURY_ISA_VERSION
	.align		4
        /*0080*/ 	.byte	0x03, 0x5f
        /*0082*/ 	.short	0x0101


	//----- nvinfo : EIATTR_VRC_CTA_INIT_COUNT
	.align		4
        /*0084*/ 	.byte	0x02, 0x4a
	.zero		1
	.zero		1


	//----- nvinfo : EIATTR_EXIT_INSTR_OFFSETS
	.align		4
        /*0088*/ 	.byte	0x04, 0x1c
        /*008a*/ 	.short	(.L_95 - .L_94)


	//   ....[0]....
.L_94:
        /*008c*/ 	.word	0x00000070


	//   ....[1]....
        /*0090*/ 	.word	0x000002f0


	//----- nvinfo : EIATTR_CRS_STACK_SIZE
	.align		4
.L_95:
        /*0094*/ 	.byte	0x04, 0x1e
        /*0096*/ 	.short	(.L_97 - .L_96)
.L_96:
        /*0098*/ 	.word	0x00000000


	//----- nvinfo : EIATTR_CBANK_PARAM_SIZE
	.align		4
.L_97:
        /*009c*/ 	.byte	0x03, 0x19
        /*009e*/ 	.short	0x0030


	//----- nvinfo : EIATTR_PARAM_CBANK
	.align		4
        /*00a0*/ 	.byte	0x04, 0x0a
        /*00a2*/ 	.short	(.L_99 - .L_98)
	.align		4
.L_98:
        /*00a4*/ 	.word	index@(.nv.constant0._Z18distributeElementsPiS_S_S_S_ii)
        /*00a8*/ 	.short	0x0380
        /*00aa*/ 	.short	0x0030


	//----- nvinfo : EIATTR_SW_WAR
	.align		4
.L_99:
        /*00ac*/ 	.byte	0x04, 0x36
        /*00ae*/ 	.short	(.L_101 - .L_100)
.L_100:
        /*00b0*/ 	.word	0x00000008
.L_101:


//--------------------- .nv.info._Z13computeStartsPiS_i --------------------------
	.section	.nv.info._Z13computeStartsPiS_i,"",@"SHT_CUDA_INFO"
	.sectionflags	@""
	.align	4


	//----- nvinfo : EIATTR_CUDA_API_VERSION
	.align		4
        /*0000*/ 	.byte	0x04, 0x37
        /*0002*/ 	.short	(.L_103 - .L_102)
.L_102:
        /*0004*/ 	.word	0x00000082


	//----- nvinfo : EIATTR_KPARAM_INFO
	.align		4
.L_103:
        /*0008*/ 	.byte	0x04, 0x17
        /*000a*/ 	.short	(.L_105 - .L_104)
.L_104:
        /*000c*/ 	.word	0x00000000
        /*0010*/ 	.short	0x0002
        /*0012*/ 	.short	0x0010
        /*0014*/ 	.byte	0x00, 0xf0, 0x11, 0x00


	//----- nvinfo : EIATTR_KPARAM_INFO
	.align		4
.L_105:
        /*0018*/ 	.byte	0x04, 0x17
        /*001a*/ 	.short	(.L_107 - .L_106)
.L_106:
        /*001c*/ 	.word	0x00000000
        /*0020*/ 	.short	0x0001
        /*0022*/ 	.short	0x0008
        /*0024*/ 	.byte	0x00, 0xf5, 0x21, 0x00


	//----- nvinfo : EIATTR_KPARAM_INFO
	.align		4
.L_107:
        /*0028*/ 	.byte	0x04, 0x17
        /*002a*/ 	.short	(.L_109 - .L_108)
.L_108:
        /*002c*/ 	.word	0x00000000
        /*0030*/ 	.short	0x0000
        /*0032*/ 	.short	0x0000
        /*0034*/ 	.byte	0x00, 0xf5, 0x21, 0x00


	//----- nvinfo : EIATTR_SPARSE_MMA_MASK
	.align		4
.L_109:
        /*0038*/ 	.byte	0x03, 0x50
        /*003a*/ 	.short	0x0000


	//----- nvinfo : EIATTR_MAXREG_COUNT
	.align		4
        /*003c*/ 	.byte	0x03, 0x1b
        /*003e*/ 	.short	0x00ff


	//----- nvinfo : EIATTR_MERCURY_ISA_VERSION
	.align		4
        /*0040*/ 	.byte	0x03, 0x5f
        /*0042*/ 	.short	0x0101


	//----- nvinfo : EIATTR_VRC_CTA_INIT_COUNT
	.align		4
        /*0044*/ 	.byte	0x02, 0x4a
	.zero		1
	.zero		1


	//----- nvinfo : EIATTR_EXIT_INSTR_OFFSETS
	.align		4
        /*0048*/ 	.byte	0x04, 0x1c
        /*004a*/ 	.short	(.L_111 - .L_110)


	//   ....[0]....
.L_110:
        /*004c*/ 	.word	0x00000050


	//   ....[1]....
        /*0050*/ 	.word	0x00000540


	//   ....[2]....
        /*0054*/ 	.word	0x00000760


	//   ....[3]....
        /*0058*/ 	.word	0x000008c0


	//   ....[4]....
        /*005c*/ 	.word	0x00000a10


	//----- nvinfo : EIATTR_CBANK_PARAM_SIZE
	.align		4
.L_111:
        /*0060*/ 	.byte	0x03, 0x19
        /*0062*/ 	.short	0x0014


	//----- nvinfo : EIATTR_PARAM_CBANK
	.align		4
        /*0064*/ 	.byte	0x04, 0x0a
        /*0066*/ 	.short	(.L_113 - .L_112)
	.align		4
.L_112:
        /*0068*/ 	.word	index@(.nv.constant0._Z13computeStartsPiS_i)
        /*006c*/ 	.short	0x0380
        /*006e*/ 	.short	0x0014


	//----- nvinfo : EIATTR_SW_WAR
	.align		4
.L_113:
        /*0070*/ 	.byte	0x04, 0x36
        /*0072*/ 	.short	(.L_115 - .L_114)
.L_114:
        /*0074*/ 	.word	0x00000008
.L_115:


//--------------------- .nv.info._Z13countElementsPiS_S_ii --------------------------
	.section	.nv.info._Z13countElementsPiS_S_ii,"",@"SHT_CUDA_INFO"
	.sectionflags	@""
	.align	4


	//----- nvinfo : EIATTR_CUDA_API_VERSION
	.align		4
        /*0000*/ 	.byte	0x04, 0x37
        /*0002*/ 	.short	(.L_117 - .L_116)
.L_116:
        /*0004*/ 	.word	0x00000082


	//----- nvinfo : EIATTR_KPARAM_INFO
	.align		4
.L_117:
        /*0008*/ 	.byte	0x04, 0x17
        /*000a*/ 	.short	(.L_119 - .L_118)
.L_118:
        /*000c*/ 	.word	0x00000000
        /*0010*/ 	.short	0x0004
        /*0012*/ 	.short	0x001c
        /*0014*/ 	.byte	0x00, 0xf0, 0x11, 0x00


	//----- nvinfo : EIATTR_KPARAM_INFO
	.align		4
.L_119:
        /*0018*/ 	.byte	0x04, 0x17
        /*001a*/ 	.short	(.L_121 - .L_120)
.L_120:
        /*001c*/ 	.word	0x00000000
        /*0020*/ 	.short	0x0003
        /*0022*/ 	.short	0x0018
        /*0024*/ 	.byte	0x00, 0xf0, 0x11, 0x00


	//----- nvinfo : EIATTR_KPARAM_INFO
	.align		4
.L_121:
        /*0028*/ 	.byte	0x04, 0x17
        /*002a*/ 	.short	(.L_123 - .L_122)
.L_122:
        /*002c*/ 	.word	0x00000000
        /*0030*/ 	.short	0x0002
        /*0032*/ 	.short	0x0010
        /*0034*/ 	.byte	0x00, 0xf5, 0x21, 0x00


	//----- nvinfo : EIATTR_KPARAM_INFO
	.align		4
.L_123:
        /*0038*/ 	.byte	0x04, 0x17
        /*003a*/ 	.short	(.L_125 - .L_124)
.L_124:
        /*003c*/ 	.word	0x00000000
        /*0040*/ 	.short	0x0001
        /*0042*/ 	.short	0x0008
        /*0044*/ 	.byte	0x00, 0xf5, 0x21, 0x00


	//----- nvinfo : EIATTR_KPARAM_INFO
	.align		4
.L_125:
        /*0048*/ 	.byte	0x04, 0x17
        /*004a*/ 	.short	(.L_127 - .L_126)
.L_126:
        /*004c*/ 	.word	0x00000000
        /*0050*/ 	.short	0x0000
        /*0052*/ 	.short	0x0000
        /*0054*/ 	.byte	0x00, 0xf5, 0x21, 0x00


	//----- nvinfo : EIATTR_SPARSE_MMA_MASK
	.align		4
.L_127:
        /*0058*/ 	.byte	0x03, 0x50
        /*005a*/ 	.short	0x0000


	//----- nvinfo : EIATTR_MAXREG_COUNT
	.align		4
        /*005c*/ 	.byte	0x03, 0x1b
        /*005e*/ 	.short	0x00ff


	//----- nvinfo : EIATTR_MERCURY_ISA_VERSION
	.align		4
        /*0060*/ 	.byte	0x03, 0x5f
        /*0062*/ 	.short	0x0101


	//----- nvinfo : EIATTR_VRC_CTA_INIT_COUNT
	.align		4
        /*0064*/ 	.byte	0x02, 0x4a
	.zero		1
	.zero		1


	//----- nvinfo : EIATTR_EXIT_INSTR_OFFSETS
	.align		4
        /*0068*/ 	.byte	0x04, 0x1c
        /*006a*/ 	.short	(.L_129 - .L_128)


	//   ....[0]....
.L_128:
        /*006c*/ 	.word	0x00000070


	//   ....[1]....
        /*0070*/ 	.word	0x00000240


	//----- nvinfo : EIATTR_CRS_STACK_SIZE
	.align		4
.L_129:
        /*0074*/ 	.byte	0x04, 0x1e
        /*0076*/ 	.short	(.L_131 - .L_130)
.L_130:
        /*0078*/ 	.word	0x00000000


	//----- nvinfo : EIATTR_CBANK_PARAM_SIZE
	.align		4
.L_131:
        /*007c*/ 	.byte	0x03, 0x19
        /*007e*/ 	.short	0x0020


	//----- nvinfo : EIATTR_PARAM_CBANK
	.align		4
        /*0080*/ 	.byte	0x04, 0x0a
        /*0082*/ 	.short	(.L_133 - .L_132)
	.align		4
.L_132:
        /*0084*/ 	.word	index@(.nv.constant0._Z13countElementsPiS_S_ii)
        /*0088*/ 	.short	0x0380
        /*008a*/ 	.short	0x0020


	//----- nvinfo : EIATTR_SW_WAR
	.align		4
.L_133:
        /*008c*/ 	.byte	0x04, 0x36
        /*008e*/ 	.short	(.L_135 - .L_134)
.L_134:
        /*0090*/ 	.word	0x00000008
.L_135:


//--------------------- .nv.info._Z10printArrayPii --------------------------
	.section	.nv.info._Z10printArrayPii,"",@"SHT_CUDA_INFO"
	.sectionflags	@""
	.align	4


	//----- nvinfo : EIATTR_CUDA_API_VERSION
	.align		4
        /*0000*/ 	.byte	0x04, 0x37
        /*0002*/ 	.short	(.L_137 - .L_136)
.L_136:
        /*0004*/ 	.word	0x00000082


	//----- nvinfo : EIATTR_KPARAM_INFO
	.align		4
.L_137:
        /*0008*/ 	.byte	0x04, 0x17
        /*000a*/ 	.short	(.L_139 - .L_138)
.L_138:
        /*000c*/ 	.word	0x00000000
        /*0010*/ 	.short	0x0001
        /*0012*/ 	.short	0x0008
        /*0014*/ 	.byte	0x00, 0xf0, 0x11, 0x00


	//----- nvinfo : EIATTR_KPARAM_INFO
	.align		4
.L_139:
        /*0018*/ 	.byte	0x04, 0x17
        /*001a*/ 	.short	(.L_141 - .L_140)
.L_140:
        /*001c*/ 	.word	0x00000000
        /*0020*/ 	.short	0x0000
        /*0022*/ 	.short	0x0000
        /*0024*/ 	.byte	0x00, 0xf5, 0x21, 0x00


	//----- nvinfo : EIATTR_SPARSE_MMA_MASK
	.align		4
.L_141:
        /*0028*/ 	.byte	0x03, 0x50
        /*002a*/ 	.short	0x0000


	//----- nvinfo : EIATTR_MAXREG_COUNT
	.align		4
        /*002c*/ 	.byte	0x03, 0x1b
        /*002e*/ 	.short	0x00ff


	//----- nvinfo : EIATTR_EXTERNS
	.align		4
        /*0030*/ 	.byte	0x04, 0x0f
        /*0032*/ 	.short	(.L_143 - .L_142)


	//   ....[0]....
	.align		4
.L_142:
        /*0034*/ 	.word	index@(vprintf)


	//----- nvinfo : EIATTR_MERCURY_ISA_VERSION
	.align		4
.L_143:
        /*0038*/ 	.byte	0x03, 0x5f
        /*003a*/ 	.short	0x0101


	//----- nvinfo : EIATTR_VRC_CTA_INIT_COUNT
	.align		4
        /*003c*/ 	.byte	0x02, 0x4a
	.zero		1
	.zero		1


	//----- nvinfo : EIATTR_SYSCALL_OFFSETS
	.align		4
        /*0040*/ 	.byte	0x04, 0x46
        /*0042*/ 	.short	(.L_145 - .L_144)


	//   ....[0]....
.L_144:
        /*0044*/ 	.word	0x00000250


	//   ....[1]....
        /*0048*/ 	.word	0x000002f0


	//   ....[2]....
        /*004c*/ 	.word	0x00000390


	//   ....[3]....
        /*0050*/ 	.word	0x00000430


	//   ....[4]....
        /*0054*/ 	.word	0x000004d0


	//   ....[5]....
        /*0058*/ 	.word	0x00000570


	//   ....[6]....
        /*005c*/ 	.word	0x00000610


	//   ....[7]....
        /*0060*/ 	.word	0x000006b0


	//   ....[8]....
        /*0064*/ 	.word	0x00000750


	//   ....[9]....
        /*0068*/ 	.word	0x000007f0


	//   ....[10]....
        /*006c*/ 	.word	0x00000890


	//   ....[11]....
        /*0070*/ 	.word	0x00000930


	//   ....[12]....
        /*0074*/ 	.word	0x000009d0


	//   ....[13]....
        /*0078*/ 	.word	0x00000a70


	//   ....[14]....
        /*007c*/ 	.word	0x00000b10


	//   ....[15]....
        /*0080*/ 	.word	0x00000bb0


	//   ....[16]....
        /*0084*/ 	.word	0x00000d40


	//   ....[17]....
        /*0088*/ 	.word	0x00000de0


	//   ....[18]....
        /*008c*/ 	.word	0x00000e80


	//   ....[19]....
        /*0090*/ 	.word	0x00000f20


	//   ....[20]....
        /*0094*/ 	.word	0x00000fc0


	//   ....[21]....
        /*0098*/ 	.word	0x00001060


	//   ....[22]....
        /*009c*/ 	.word	0x00001100


	//   ....[23]....
        /*00a0*/ 	.word	0x000011a0


	//   ....[24]....
        /*00a4*/ 	.word	0x000012e0


	//   ....[25]....
        /*00a8*/ 	.word	0x00001380


	//   ....[26]....
        /*00ac*/ 	.word	0x00001420


	//   ....[27]....
        /*00b0*/ 	.word	0x000014c0


	//   ....[28]....
        /*00b4*/ 	.word	0x00001620


	//   ....[29]....
        /*00b8*/ 	.word	0x000016f0


	//----- nvinfo : EIATTR_EXIT_INSTR_OFFSETS
	.align		4
.L_145:
        /*00bc*/ 	.byte	0x04, 0x1c
        /*00be*/ 	.short	(.L_147 - .L_146)


	//   ....[0]....
.L_146:
        /*00c0*/ 	.word	0x00001700


	//----- nvinfo : EIATTR_CRS_STACK_SIZE
	.align		4
.L_147:
        /*00c4*/ 	.byte	0x04, 0x1e
        /*00c6*/ 	.short	(.L_149 - .L_148)
.L_148:
        /*00c8*/ 	.word	0x00000000


	//----- nvinfo : EIATTR_CBANK_PARAM_SIZE
	.align		4
.L_149:
        /*00cc*/ 	.byte	0x03, 0x19
        /*00ce*/ 	.short	0x000c


	//----- nvinfo : EIATTR_PARAM_CBANK
	.align		4
        /*00d0*/ 	.byte	0x04, 0x0a
        /*00d2*/ 	.short	(.L_151 - .L_150)
	.align		4
.L_150:
        /*00d4*/ 	.word	index@(.nv.constant0._Z10printArrayPii)
        /*00d8*/ 	.short	0x0380
        /*00da*/ 	.short	0x000c


	//----- nvinfo : EIATTR_SW_WAR
	.align		4
.L_151:
        /*00dc*/ 	.byte	0x04, 0x36
        /*00de*/ 	.short	(.L_153 - .L_152)
.L_152:
        /*00e0*/ 	.word	0x00000008
.L_153:


//--------------------- .nv.callgraph             --------------------------
	.section	.nv.callgraph,"",@"SHT_CUDA_CALLGRAPH"
	.align	4
	.sectionentsize	8
	.align		4
        /*0000*/ 	.word	0x00000000
	.align		4
        /*0004*/ 	.word	0xffffffff
	.align		4
        /*0008*/ 	.word	index@(_Z10printArrayPii)
	.align		4
        /*000c*/ 	.word	index@(vprintf)
	.align		4
        /*0010*/ 	.word	0x00000000
	.align		4
        /*0014*/ 	.word	0xfffffffe
	.align		4
        /*0018*/ 	.word	0x00000000
	.align		4
        /*001c*/ 	.word	0xfffffffd
	.align		4
        /*0020*/ 	.word	0x00000000
	.align		4
        /*0024*/ 	.word	0xfffffffc


//--------------------- .nv.constant4             --------------------------
	.section	.nv.constant4,"a",@progbits
	.align	8
	.align		8
.nv.constant4:
        /*0000*/ 	.dword	_ZN34_INTERNAL_9842a86f_4_k_cu_1ac5269e4cuda3std3__45__cpo5beginE
	.align		8
        /*0008*/ 	.dword	_ZN34_INTERNAL_9842a86f_4_k_cu_1ac5269e4cuda3std3__45__cpo3endE
	.align		8
        /*0010*/ 	.dword	_ZN34_INTERNAL_9842a86f_4_k_cu_1ac5269e4cuda3std3__45__cpo6cbeginE
	.align		8
        /*0018*/ 	.dword	_ZN34_INTERNAL_9842a86f_4_k_cu_1ac5269e4cuda3std3__45__cpo4cendE
	.align		8
        /*0020*/ 	.dword	_ZN34_INTERNAL_9842a86f_4_k_cu_1ac5269e4cuda3std3__45__cpo6rbeginE
	.align		8
        /*0028*/ 	.dword	_ZN34_INTERNAL_9842a86f_4_k_cu_1ac5269e4cuda3std3__45__cpo4rendE
	.align		8
        /*0030*/ 	.dword	_ZN34_INTERNAL_9842a86f_4_k_cu_1ac5269e4cuda3std3__45__cpo7crbeginE
	.align		8
        /*0038*/ 	.dword	_ZN34_INTERNAL_9842a86f_4_k_cu_1ac5269e4cuda3std3__45__cpo5crendE
	.align		8
        /*0040*/ 	.dword	_ZN34_INTERNAL_9842a86f_4_k_cu_1ac5269e4cuda3std3__436_GLOBAL__N__9842a86f_4_k_cu_1ac5269e6ignoreE
	.align		8
        /*0048*/ 	.dword	_ZN34_INTERNAL_9842a86f_4_k_cu_1ac5269e4cuda3std3__419piecewise_constructE
	.align		8
        /*0050*/ 	.dword	_ZN34_INTERNAL_9842a86f_4_k_cu_1ac5269e4cuda3std3__48in_placeE
	.align		8
        /*0058*/ 	.dword	_ZN34_INTERNAL_9842a86f_4_k_cu_1ac5269e4cuda3std3__420unreachable_sentinelE
	.align		8
        /*0060*/ 	.dword	_ZN34_INTERNAL_9842a86f_4_k_cu_1ac5269e4cuda3std3__47nulloptE
	.align		8
        /*0068*/ 	.dword	_ZN34_INTERNAL_9842a86f_4_k_cu_1ac5269e4cuda3std3__48unexpectE
	.align		8
        /*0070*/ 	.dword	_ZN34_INTERNAL_9842a86f_4_k_cu_1ac5269e4cuda3std6ranges3__45__cpo4swapE
	.align		8
        /*0078*/ 	.dword	_ZN34_INTERNAL_9842a86f_4_k_cu_1ac5269e4cuda3std6ranges3__45__cpo9iter_moveE
	.align		8
        /*0080*/ 	.dword	_ZN34_INTERNAL_9842a86f_4_k_cu_1ac5269e4cuda3std6ranges3__45__cpo5beginE
	.align		8
        /*0088*/ 	.dword	_ZN34_INTERNAL_9842a86f_4_k_cu_1ac5269e4cuda3std6ranges3__45__cpo3endE
	.align		8
        /*0090*/ 	.dword	_ZN34_INTERNAL_9842a86f_4_k_cu_1ac5269e4cuda3std6ranges3__45__cpo6cbeginE
	.align		8
        /*0098*/ 	.dword	_ZN34_INTERNAL_9842a86f_4_k_cu_1ac5269e4cuda3std6ranges3__45__cpo4cendE
	.align		8
        /*00a0*/ 	.dword	_ZN34_INTERNAL_9842a86f_4_k_cu_1ac5269e4cuda3std6ranges3__45__cpo7advanceE
	.align		8
        /*00a8*/ 	.dword	_ZN34_INTERNAL_9842a86f_4_k_cu_1ac5269e4cuda3std6ranges3__45__cpo9iter_swapE
	.align		8
        /*00b0*/ 	.dword	_ZN34_INTERNAL_9842a86f_4_k_cu_1ac5269e4cuda3std6ranges3__45__cpo4nextE
	.align		8
        /*00b8*/ 	.dword	_ZN34_INTERNAL_9842a86f_4_k_cu_1ac5269e4cuda3std6ranges3__45__cpo4prevE
	.align		8
        /*00c0*/ 	.dword	_ZN34_INTERNAL_9842a86f_4_k_cu_1ac5269e4cuda3std6ranges3__45__cpo4dataE
	.align		8
        /*00c8*/ 	.dword	_ZN34_INTERNAL_9842a86f_4_k_cu_1ac5269e4cuda3std6ranges3__45__cpo5cdataE
	.align		8
        /*00d0*/ 	.dword	_ZN34_INTERNAL_9842a86f_4_k_cu_1ac5269e4cuda3std6ranges3__45__cpo4sizeE
	.align		8
        /*00d8*/ 	.dword	_ZN34_INTERNAL_9842a86f_4_k_cu_1ac5269e4cuda3std6ranges3__45__cpo5ssizeE
	.align		8
        /*00e0*/ 	.dword	_ZN34_INTERNAL_9842a86f_4_k_cu_1ac5269e4cuda3std6ranges3__45__cpo8distanceE
	.align		8
        /*00e8*/ 	.dword	_ZN34_INTERNAL_9842a86f_4_k_cu_1ac5269e6thrust24THRUST_300001_SM_1000_NS6system6detail10sequential3seqE
	.align		8
        /*00f0*/ 	.dword	_ZN34_INTERNAL_9842a86f_4_k_cu_1ac5269e6thrust24THRUST_300001_SM_1000_NS12placeholders2_1E
	.align		8
        /*00f8*/ 	.dword	_ZN34_INTERNAL_9842a86f_4_k_cu_1ac5269e6thrust24THRUST_300001_SM_1000_NS12placeholders2_2E
	.align		8
        /*0100*/ 	.dword	_ZN34_INTERNAL_9842a86f_4_k_cu_1ac5269e6thrust24THRUST_300001_SM_1000_NS12placeholders2_3E
	.align		8
        /*0108*/ 	.dword	_ZN34_INTERNAL_9842a86f_4_k_cu_1ac5269e6thrust24THRUST_300001_SM_1000_NS12placeholders2_4E
	.align		8
        /*0110*/ 	.dword	_ZN34_INTERNAL_9842a86f_4_k_cu_1ac5269e6thrust24THRUST_300001_SM_1000_NS12placeholders2_5E
	.align		8
        /*0118*/ 	.dword	_ZN34_INTERNAL_9842a86f_4_k_cu_1ac5269e6thrust24THRUST_300001_SM_1000_NS12placeholders2_6E
	.align		8
        /*0120*/ 	.dword	_ZN34_INTERNAL_9842a86f_4_k_cu_1ac5269e6thrust24THRUST_300001_SM_1000_NS12placeholders2_7E
	.align		8
        /*0128*/ 	.dword	_ZN34_INTERNAL_9842a86f_4_k_cu_1ac5269e6thrust24THRUST_300001_SM_1000_NS12placeholders2_8E
	.align		8
        /*0130*/ 	.dword	_ZN34_INTERNAL_9842a86f_4_k_cu_1ac5269e6thrust24THRUST_300001_SM_1000_NS12placeholders2_9E
	.align		8
        /*0138*/ 	.dword	_ZN34_INTERNAL_9842a86f_4_k_cu_1ac5269e6thrust24THRUST_300001_SM_1000_NS12placeholders3_10E
	.align		8
        /*0140*/ 	.dword	$str
	.align		8
        /*0148*/ 	.dword	$str$1
	.align		8
        /*0150*/ 	.dword	vprintf


//--------------------- .text._ZN3cub18CUB_300001_SM_10006detail11EmptyKernelIvEEvv --------------------------
	.section	.text._ZN3cub18CUB_300001_SM_10006detail11EmptyKernelIvEEvv,"ax",@progbits
	.align	128
        .global         _ZN3cub18CUB_300001_SM_10006detail11EmptyKernelIvEEvv
        .type           _ZN3cub18CUB_300001_SM_10006detail11EmptyKernelIvEEvv,@function
        .size           _ZN3cub18CUB_300001_SM_10006detail11EmptyKernelIvEEvv,(.L_x_55 - _ZN3cub18CUB_300001_SM_10006detail11EmptyKernelIvEEvv)
        .other          _ZN3cub18CUB_300001_SM_10006detail11EmptyKernelIvEEvv,@"STO_CUDA_ENTRY STV_DEFAULT"
_ZN3cub18CUB_300001_SM_10006detail11EmptyKernelIvEEvv:
.text._ZN3cub18CUB_300001_SM_10006detail11EmptyKernelIvEEvv:
[----:B------:R-:W-:Y:S01]  /*0000*/  LDC R1, c[0x0][0x37c] ;  /* 0x0000df00ff017b82 */ /* 0x000fe20000000800 */
[----:B------:R-:W-:Y:S05]  /*0010*/  EXIT ;  /* 0x000000000000794d */ /* 0x000fea0003800000 */
.L_x_0:
[----:B------:R-:W-:-:S00]  /*0020*/  BRA `(.L_x_0) ;  /* 0xfffffffc00fc7947 */ /* 0x000fc0000383ffff */
[----:B------:R-:W-:-:S00]  /*0030*/  NOP ;  /* 0x0000000000007918 */ /* 0x000fc00000000000 */
        /* <DEDUP_REMOVED lines=12> */
.L_x_55:


//--------------------- .text._Z18distributeElementsPiS_S_S_S_ii --------------------------
	.section	.text._Z18distributeElementsPiS_S_S_S_ii,"ax",@progbits
	.align	128
        .global         _Z18distributeElementsPiS_S_S_S_ii
        .type           _Z18distributeElementsPiS_S_S_S_ii,@function
        .size           _Z18distributeElementsPiS_S_S_S_ii,(.L_x_56 - _Z18distributeElementsPiS_S_S_S_ii)
        .other          _Z18distributeElementsPiS_S_S_S_ii,@"STO_CUDA_ENTRY STV_DEFAULT"
_Z18distributeElementsPiS_S_S_S_ii:
.text._Z18distributeElementsPiS_S_S_S_ii:
[----:B------:R-:W-:Y:S01]  /*0000*/  LDC R1, c[0x0][0x37c] ;  /* 0x0000df00ff017b82 */ /* 0x000fe20000000800 */
[----:B------:R-:W0:Y:S07]  /*0010*/  S2R R0, SR_TID.X ;  /* 0x0000000000007919 */ /* 0x000e2e0000002100 */
[----:B------:R-:W0:Y:S01]  /*0020*/  S2UR UR4, SR_CTAID.X ;  /* 0x00000000000479c3 */ /* 0x000e220000002500 */
[----:B------:R-:W1:Y:S07]  /*0030*/  LDCU UR5, c[0x0][0x3a8] ;  /* 0x00007500ff0577ac */ /* 0x000e6e0008000800 */
[----:B------:R-:W0:Y:S02]  /*0040*/  LDC R5, c[0x0][0x360] ;  /* 0x0000d800ff057b82 */ /* 0x000e240000000800 */
[----:B0-----:R-:W-:-:S05]  /*0050*/  IMAD R5, R5, UR4, R0 ;  /* 0x0000000405057c24 */ /* 0x001fca000f8e0200 */
[----:B-1----:R-:W-:-:S13]  /*0060*/  ISETP.GE.AND P0, PT, R5, UR5, PT ;  /* 0x0000000505007c0c */ /* 0x002fda000bf06270 */
[----:B------:R-:W-:Y:S05]  /*0070*/  @P0 EXIT ;  /* 0x000000000000094d */ /* 0x000fea0003800000 */
[----:B------:R-:W0:Y:S01]  /*0080*/  LDCU UR4, c[0x0][0x3ac] ;  /* 0x00007580ff0477ac */ /* 0x000e220008000800 */
[----:B------:R-:W1:Y:S01]  /*0090*/  LDC.64 R2, c[0x0][0x380] ;  /* 0x0000e000ff027b82 */ /* 0x000e620000000a00 */
[----:B------:R-:W2:Y:S01]  /*00a0*/  LDCU.64 UR6, c[0x0][0x358] ;  /* 0x00006b00ff0677ac */ /* 0x000ea20008000a00 */
[----:B0-----:R-:W-:Y:S01]  /*00b0*/  UISETP.GE.AND UP0, UPT, UR4, 0x2, UPT ;  /* 0x000000020400788c */ /* 0x001fe2000bf06270 */
[----:B-1----:R-:W-:Y:S01]  /*00c0*/  IMAD.WIDE R2, R5, 0x4, R2 ;  /* 0x0000000405027825 */ /* 0x002fe200078e0202 */
[----:B------:R-:W-:-:S07]  /*00d0*/  CS2R R4, SRZ ;  /* 0x0000000000047805 */ /* 0x000fce000001ff00 */
[----:B--2---:R-:W-:Y:S05]  /*00e0*/  BRA.U !UP0, `(.L_x_1) ;  /* 0x0000000108407547 */ /* 0x004fea000b800000 */
[----:B------:R0:W5:Y:S01]  /*00f0*/  LDG.E R0, desc[UR6][R2.64] ;  /* 0x0000000602007981 */ /* 0x000162000c1e1900 */
[----:B------:R-:W1:Y:S01]  /*0100*/  LDC.64 R6, c[0x0][0x390] ;  /* 0x0000e400ff067b82 */ /* 0x000e620000000a00 */
[----:B------:R-:W-:Y:S01]  /*0110*/  BSSY.RECONVERGENT B0, `(.L_x_2) ;  /* 0x000000b000007945 */ /* 0x000fe20003800200 */
[----:B------:R-:W-:Y:S01]  /*0120*/  IMAD.MOV.U32 R9, RZ, RZ, RZ ;  /* 0x000000ffff097224 */ /* 0x000fe200078e00ff */
[----:B------:R-:W-:-:S12]  /*0130*/  UIADD3 UR4, UPT, UPT, UR4, -0x1, URZ ;  /* 0xffffffff04047890 */ /* 0x000fd8000fffe0ff */
.L_x_4:
[----:B-1----:R-:W-:-:S06]  /*0140*/  IMAD.WIDE.U32 R4, R9, 0x4, R6 ;  /* 0x0000000409047825 */ /* 0x002fcc00078e0006 */
[----:B------:R-:W2:Y:S02]  /*0150*/  LDG.E R5, desc[UR6][R4.64] ;  /* 0x0000000604057981 */ /* 0x000ea4000c1e1900 */
[----:B--2--5:R-:W-:-:S13]  /*0160*/  ISETP.GT.AND P0, PT, R0, R5, PT ;  /* 0x000000050000720c */ /* 0x024fda0003f04270 */
[----:B------:R-:W-:Y:S05]  /*0170*/  @!P0 BRA `(.L_x_3) ;  /* 0x0000000000108947 */ /* 0x000fea0003800000 */
[----:B------:R-:W-:-:S05]  /*0180*/  VIADD R9, R9, 0x1 ;  /* 0x0000000109097836 */ /* 0x000fca0000000000 */
[----:B------:R-:W-:-:S13]  /*0190*/  ISETP.NE.AND P0, PT, R9, UR4, PT ;  /* 0x0000000409007c0c */ /* 0x000fda000bf05270 */
[----:B------:R-:W-:Y:S05]  /*01a0*/  @P0 BRA `(.L_x_4) ;  /* 0xfffffffc00e40947 */ /* 0x000fea000383ffff */
[----:B------:R-:W-:-:S07]  /*01b0*/  MOV R9, UR4 ;  /* 0x0000000400097c02 */ /* 0x000fce0008000f00 */
.L_x_3:
[----:B------:R-:W-:Y:S05]  /*01c0*/  BSYNC.RECONVERGENT B0 ;  /* 0x0000000000007941 */ /* 0x000fea0003800200 */
.L_x_2:
[----:B------:R-:W-:Y:S02]  /*01d0*/  IMAD.MOV.U32 R4, RZ, RZ, R9 ;  /* 0x000000ffff047224 */ /* 0x000fe400078e0009 */
[----:B------:R-:W-:-:S07]  /*01e0*/  IMAD.MOV.U32 R5, RZ, RZ, RZ ;  /* 0x000000ffff057224 */ /* 0x000fce00078e00ff */
.L_x_1:
[----:B------:R-:W1:Y:S01]  /*01f0*/  LDCU.64 UR4, c[0x0][0x3a0] ;  /* 0x00007400ff0477ac */ /* 0x000e620008000a00 */
[C---:B------:R-:W-:Y:S01]  /*0200*/  SHF.L.U32 R8, R4.reuse, 0x2, RZ ;  /* 0x0000000204087819 */ /* 0x040fe200000006ff */
[----:B------:R-:W-:Y:S01]  /*0210*/  IMAD.MOV.U32 R13, RZ, RZ, 0x1 ;  /* 0x00000001ff0d7424 */ /* 0x000fe200078e00ff */
[----:B------:R-:W-:Y:S01]  /*0220*/  SHF.L.U64.HI R4, R4, 0x2, R5 ;  /* 0x0000000204047819 */ /* 0x000fe20000010205 */
[----:B------:R-:W2:Y:S01]  /*0230*/  LDCU.64 UR8, c[0x0][0x398] ;  /* 0x00007300ff0877ac */ /* 0x000ea20008000a00 */
[C---:B-1----:R-:W-:Y:S02]  /*0240*/  IADD3 R6, P0, PT, R8.reuse, UR4, RZ ;  /* 0x0000000408067c10 */ /* 0x042fe4000ff1e0ff */
[----:B--2---:R-:W-:Y:S02]  /*0250*/  IADD3 R8, P1, PT, R8, UR8, RZ ;  /* 0x0000000808087c10 */ /* 0x004fe4000ff3e0ff */
[C---:B------:R-:W-:Y:S02]  /*0260*/  IADD3.X R7, PT, PT, R4.reuse, UR5, RZ, P0, !PT ;  /* 0x0000000504077c10 */ /* 0x040fe400087fe4ff */
[----:B------:R-:W-:-:S02]  /*0270*/  IADD3.X R9, PT, PT, R4, UR9, RZ, P1, !PT ;  /* 0x0000000904097c10 */ /* 0x000fc40008ffe4ff */
[----:B------:R-:W1:Y:S01]  /*0280*/  LDC.64 R4, c[0x0][0x388] ;  /* 0x0000e200ff047b82 */ /* 0x000e620000000a00 */
[----:B------:R-:W2:Y:S04]  /*0290*/  ATOMG.E.ADD.STRONG.GPU PT, R6, desc[UR6][R6.64], R13 ;  /* 0x8000000d060679a8 */ /* 0x000ea800081ef106 */
[----:B------:R-:W2:Y:S04]  /*02a0*/  LDG.E R9, desc[UR6][R8.64] ;  /* 0x0000000608097981 */ /* 0x000ea8000c1e1900 */
[----:B0-----:R-:W3:Y:S01]  /*02b0*/  LDG.E R3, desc[UR6][R2.64] ;  /* 0x0000000602037981 */ /* 0x001ee2000c1e1900 */
[----:B--2---:R-:W-:-:S05]  /*02c0*/  IADD3 R11, PT, PT, R6, R9, RZ ;  /* 0x00000009060b7210 */ /* 0x004fca0007ffe0ff */
[----:B-1----:R-:W-:-:S05]  /*02d0*/  IMAD.WIDE R4, R11, 0x4, R4 ;  /* 0x000000040b047825 */ /* 0x002fca00078e0204 */
[----:B---3--:R-:W-:Y:S01]  /*02e0*/  STG.E desc[UR6][R4.64], R3 ;  /* 0x0000000304007986 */ /* 0x008fe2000c101906 */
[----:B------:R-:W-:Y:S05]  /*02f0*/  EXIT ;  /* 0x000000000000794d */ /* 0x000fea0003800000 */
.L_x_5:
        /* <DEDUP_REMOVED lines=16> */
.L_x_56:


//--------------------- .text._Z13computeStartsPiS_i --------------------------
	.section	.text._Z13computeStartsPiS_i,"ax",@progbits
	.align	128
        .global         _Z13computeStartsPiS_i
        .type           _Z13computeStartsPiS_i,@function
        .size           _Z13computeStartsPiS_i,(.L_x_57 - _Z13computeStartsPiS_i)
        .other          _Z13computeStartsPiS_i,@"STO_CUDA_ENTRY STV_DEFAULT"
_Z13computeStartsPiS_i:
.text._Z13computeStartsPiS_i:
[----:B------:R-:W-:Y:S01]  /*0000*/  LDC R1, c[0x0][0x37c] ;  /* 0x0000df00ff017b82 */ /* 0x000fe20000000800 */
[----:B------:R-:W0:Y:S07]  /*0010*/  S2R R0, SR_TID.X ;  /* 0x0000000000007919 */ /* 0x000e2e0000002100 */
[----:B------:R-:W1:Y:S02]  /*0020*/  LDC R3, c[0x0][0x390] ;  /* 0x0000e400ff037b82 */ /* 0x000e640000000800 */
[----:B-1----:R-:W-:-:S04]  /*0030*/  ISETP.GE.AND P0, PT, R3, 0x1, PT ;  /* 0x000000010300780c */ /* 0x002fc80003f06270 */
[----:B0-----:R-:W-:-:S13]  /*0040*/  ISETP.NE.OR P0, PT, R0, RZ, !P0 ;  /* 0x000000ff0000720c */ /* 0x001fda0004705670 */
[----:B------:R-:W-:Y:S05]  /*0050*/  @P0 EXIT ;  /* 0x000000000000094d */ /* 0x000fea0003800000 */
[C---:B------:R-:W-:Y:S01]  /*0060*/  ISETP.GE.U32.AND P1, PT, R3.reuse, 0x10, PT ;  /* 0x000000100300780c */ /* 0x040fe20003f26070 */
[----:B------:R-:W0:Y:S01]  /*0070*/  LDCU.64 UR8, c[0x0][0x358] ;  /* 0x00006b00ff0877ac */ /* 0x000e220008000a00 */
[----:B------:R-:W-:Y:S01]  /*0080*/  LOP3.LUT R12, R3, 0xf, RZ, 0xc0, !PT ;  /* 0x0000000f030c7812 */ /* 0x000fe200078ec0ff */
[----:B------:R-:W-:Y:S02]  /*0090*/  IMAD.MOV.U32 R2, RZ, RZ, RZ ;  /* 0x000000ffff027224 */ /* 0x000fe400078e00ff */
[----:B------:R-:W-:Y:S01]  /*00a0*/  IMAD.MOV.U32 R0, RZ, RZ, RZ ;  /* 0x000000ffff007224 */ /* 0x000fe200078e00ff */
[----:B------:R-:W-:-:S07]  /*00b0*/  ISETP.NE.AND P0, PT, R12, RZ, PT ;  /* 0x000000ff0c00720c */ /* 0x000fce0003f05270 */
[----:B------:R-:W-:Y:S06]  /*00c0*/  @!P1 BRA `(.L_x_6) ;  /* 0x00000004001c9947 */ /* 0x000fec0003800000 */
[----:B------:R-:W1:Y:S01]  /*00d0*/  LDCU.128 UR4, c[0x0][0x380] ;  /* 0x00007000ff0477ac */ /* 0x000e620008000c00 */
[----:B------:R-:W-:Y:S01]  /*00e0*/  LOP3.LUT R2, R3, 0x7ffffff0, RZ, 0xc0, !PT ;  /* 0x7ffffff003027812 */ /* 0x000fe200078ec0ff */
[----:B------:R-:W-:-:S04]  /*00f0*/  HFMA2 R0, -RZ, RZ, 0, 0 ;  /* 0x00000000ff007431 */ /* 0x000fc800000001ff */
[----:B------:R-:W-:Y:S01]  /*0100*/  IMAD.MOV R8, RZ, RZ, -R2 ;  /* 0x000000ffff087224 */ /* 0x000fe200078e0a02 */
[----:B-1----:R-:W-:Y:S02]  /*0110*/  UIADD3 UR6, UP0, UPT, UR6, 0x20, URZ ;  /* 0x0000002006067890 */ /* 0x002fe4000ff1e0ff */
[----:B------:R-:W-:Y:S02]  /*0120*/  UIADD3 UR4, UP1, UPT, UR4, 0x20, URZ ;  /* 0x0000002004047890 */ /* 0x000fe4000ff3e0ff */
[----:B------:R-:W-:Y:S02]  /*0130*/  UIADD3.X UR7, UPT, UPT, URZ, UR7, URZ, UP0, !UPT ;  /* 0x00000007ff077290 */ /* 0x000fe400087fe4ff */
[----:B------:R-:W-:Y:S01]  /*0140*/  UIADD3.X UR5, UPT, UPT, URZ, UR5, URZ, UP1, !UPT ;  /* 0x00000005ff057290 */ /* 0x000fe20008ffe4ff */
[----:B------:R-:W-:Y:S01]  /*0150*/  IMAD.U32 R14, RZ, RZ, UR6 ;  /* 0x00000006ff0e7e24 */ /* 0x000fe2000f8e00ff */
[----:B------:R-:W-:Y:S02]  /*0160*/  MOV R9, UR4 ;  /* 0x0000000400097c02 */ /* 0x000fe40008000f00 */
[----:B------:R-:W-:-:S02]  /*0170*/  IMAD.U32 R15, RZ, RZ, UR7 ;  /* 0x00000007ff0f7e24 */ /* 0x000fc4000f8e00ff */
[----:B------:R-:W-:-:S07]  /*0180*/  IMAD.U32 R10, RZ, RZ, UR5 ;  /* 0x00000005ff0a7e24 */ /* 0x000fce000f8e00ff */
.L_x_7:
[----:B------:R-:W-:Y:S01]  /*0190*/  MOV R6, R14 ;  /* 0x0000000e00067202 */ /* 0x000fe20000000f00 */
[----:B------:R-:W-:Y:S01]  /*01a0*/  IMAD.MOV.U32 R7, RZ, RZ, R15 ;  /* 0x000000ffff077224 */ /* 0x000fe200078e000f */
[----:B------:R-:W-:Y:S01]  /*01b0*/  MOV R5, R10 ;  /* 0x0000000a00057202 */ /* 0x000fe20000000f00 */
[----:B------:R-:W-:-:S03]  /*01c0*/  IMAD.MOV.U32 R4, RZ, RZ, R9 ;  /* 0x000000ffff047224 */ /* 0x000fc600078e0009 */
[----:B0-----:R0:W-:Y:S04]  /*01d0*/  STG.E desc[UR8][R6.64+-0x20], R0 ;  /* 0xffffe00006007986 */ /* 0x0011e8000c101908 */
[----:B------:R-:W2:Y:S02]  /*01e0*/  LDG.E R9, desc[UR8][R4.64+-0x20] ;  /* 0xffffe00804097981 */ /* 0x000ea4000c1e1900 */
[----:B--2---:R-:W-:-:S05]  /*01f0*/  IMAD.IADD R9, R9, 0x1, R0 ;  /* 0x0000000109097824 */ /* 0x004fca00078e0200 */
[----:B------:R1:W-:Y:S04]  /*0200*/  STG.E desc[UR8][R6.64+-0x1c], R9 ;  /* 0xffffe40906007986 */ /* 0x0003e8000c101908 */
[----:B------:R-:W2:Y:S02]  /*0210*/  LDG.E R10, desc[UR8][R4.64+-0x1c] ;  /* 0xffffe408040a7981 */ /* 0x000ea4000c1e1900 */
[----:B--2---:R-:W-:-:S05]  /*0220*/  IMAD.IADD R11, R9, 0x1, R10 ;  /* 0x00000001090b7824 */ /* 0x004fca00078e020a */
[----:B------:R2:W-:Y:S04]  /*0230*/  STG.E desc[UR8][R6.64+-0x18], R11 ;  /* 0xffffe80b06007986 */ /* 0x0005e8000c101908 */
[----:B------:R-:W3:Y:S02]  /*0240*/  LDG.E R10, desc[UR8][R4.64+-0x18] ;  /* 0xffffe808040a7981 */ /* 0x000ee4000c1e1900 */
[----:B---3--:R-:W-:-:S05]  /*0250*/  IADD3 R13, PT, PT, R11, R10, RZ ;  /* 0x0000000a0b0d7210 */ /* 0x008fca0007ffe0ff */
[----:B------:R3:W-:Y:S04]  /*0260*/  STG.E desc[UR8][R6.64+-0x14], R13 ;  /* 0xffffec0d06007986 */ /* 0x0007e8000c101908 */
[----:B------:R-:W4:Y:S02]  /*0270*/  LDG.E R10, desc[UR8][R4.64+-0x14] ;  /* 0xffffec08040a7981 */ /* 0x000f24000c1e1900 */
[----:B----4-:R-:W-:-:S05]  /*0280*/  IMAD.IADD R15, R13, 0x1, R10 ;  /* 0x000000010d0f7824 */ /* 0x010fca00078e020a */
[----:B------:R4:W-:Y:S04]  /*0290*/  STG.E desc[UR8][R6.64+-0x10], R15 ;  /* 0xfffff00f06007986 */ /* 0x0009e8000c101908 */
[----:B0-----:R-:W1:Y:S02]  /*02a0*/  LDG.E R0, desc[UR8][R4.64+-0x10] ;  /* 0xfffff00804007981 */ /* 0x001e64000c1e1900 */
[----:B-1----:R-:W-:-:S05]  /*02b0*/  IMAD.IADD R9, R15, 0x1, R0 ;  /* 0x000000010f097824 */ /* 0x002fca00078e0200 */
[----:B------:R0:W-:Y:S04]  /*02c0*/  STG.E desc[UR8][R6.64+-0xc], R9 ;  /* 0xfffff40906007986 */ /* 0x0001e8000c101908 */
[----:B------:R-:W2:Y:S02]  /*02d0*/  LDG.E R0, desc[UR8][R4.64+-0xc] ;  /* 0xfffff40804007981 */ /* 0x000ea4000c1e1900 */
[----:B--2---:R-:W-:-:S05]  /*02e0*/  IADD3 R11, PT, PT, R9, R0, RZ ;  /* 0x00000000090b7210 */ /* 0x004fca0007ffe0ff */
[----:B------:R1:W-:Y:S04]  /*02f0*/  STG.E desc[UR8][R6.64+-0x8], R11 ;  /* 0xfffff80b06007986 */ /* 0x0003e8000c101908 */
[----:B------:R-:W3:Y:S02]  /*0300*/  LDG.E R0, desc[UR8][R4.64+-0x8] ;  /* 0xfffff80804007981 */ /* 0x000ee4000c1e1900 */
[----:B---3--:R-:W-:-:S05]  /*0310*/  IMAD.IADD R13, R11, 0x1, R0 ;  /* 0x000000010b0d7824 */ /* 0x008fca00078e0200 */
[----:B------:R2:W-:Y:S04]  /*0320*/  STG.E desc[UR8][R6.64+-0x4], R13 ;  /* 0xfffffc0d06007986 */ /* 0x0005e8000c101908 */
[----:B------:R-:W4:Y:S02]  /*0330*/  LDG.E R0, desc[UR8][R4.64+-0x4] ;  /* 0xfffffc0804007981 */ /* 0x000f24000c1e1900 */
[----:B----4-:R-:W-:-:S05]  /*0340*/  IMAD.IADD R15, R13, 0x1, R0 ;  /* 0x000000010d0f7824 */ /* 0x010fca00078e0200 */
[----:B------:R3:W-:Y:S04]  /*0350*/  STG.E desc[UR8][R6.64], R15 ;  /* 0x0000000f06007986 */ /* 0x0007e8000c101908 */
[----:B------:R-:W0:Y:S02]  /*0360*/  LDG.E R0, desc[UR8][R4.64] ;  /* 0x0000000804007981 */ /* 0x000e24000c1e1900 */
[----:B0-----:R-:W-:-:S05]  /*0370*/  IADD3 R9, PT, PT, R15, R0, RZ ;  /* 0x000000000f097210 */ /* 0x001fca0007ffe0ff */
[----:B------:R0:W-:Y:S04]  /*0380*/  STG.E desc[UR8][R6.64+0x4], R9 ;  /* 0x0000040906007986 */ /* 0x0001e8000c101908 */
[----:B------:R-:W1:Y:S02]  /*0390*/  LDG.E R0, desc[UR8][R4.64+0x4] ;  /* 0x0000040804007981 */ /* 0x000e64000c1e1900 */
[----:B-1----:R-:W-:-:S05]  /*03a0*/  IMAD.IADD R11, R9, 0x1, R0 ;  /* 0x00000001090b7824 */ /* 0x002fca00078e0200 */
[----:B------:R1:W-:Y:S04]  /*03b0*/  STG.E desc[UR8][R6.64+0x8], R11 ;  /* 0x0000080b06007986 */ /* 0x0003e8000c101908 */
[----:B------:R-:W2:Y:S02]  /*03c0*/  LDG.E R0, desc[UR8][R4.64+0x8] ;  /* 0x0000080804007981 */ /* 0x000ea4000c1e1900 */
[----:B--2---:R-:W-:-:S05]  /*03d0*/  IMAD.IADD R13, R11, 0x1, R0 ;  /* 0x000000010b0d7824 */ /* 0x004fca00078e0200 */
[----:B------:R2:W-:Y:S04]  /*03e0*/  STG.E desc[UR8][R6.64+0xc], R13 ;  /* 0x00000c0d06007986 */ /* 0x0005e8000c101908 */
[----:B------:R-:W3:Y:S02]  /*03f0*/  LDG.E R0, desc[UR8][R4.64+0xc] ;  /* 0x00000c0804007981 */ /* 0x000ee4000c1e1900 */
[----:B---3--:R-:W-:-:S05]  /*0400*/  IADD3 R15, PT, PT, R13, R0, RZ ;  /* 0x000000000d0f7210 */ /* 0x008fca0007ffe0ff */
[----:B------:R-:W-:Y:S04]  /*0410*/  STG.E desc[UR8][R6.64+0x10], R15 ;  /* 0x0000100f06007986 */ /* 0x000fe8000c101908 */
[----:B------:R-:W0:Y:S02]  /*0420*/  LDG.E R0, desc[UR8][R4.64+0x10] ;  /* 0x0000100804007981 */ /* 0x000e24000c1e1900 */
[----:B0-----:R-:W-:-:S05]  /*0430*/  IMAD.IADD R9, R15, 0x1, R0 ;  /* 0x000000010f097824 */ /* 0x001fca00078e0200 */
[----:B------:R0:W-:Y:S04]  /*0440*/  STG.E desc[UR8][R6.64+0x14], R9 ;  /* 0x0000140906007986 */ /* 0x0001e8000c101908 */
[----:B------:R-:W1:Y:S02]  /*0450*/  LDG.E R0, desc[UR8][R4.64+0x14] ;  /* 0x0000140804007981 */ /* 0x000e64000c1e1900 */
[----:B-1----:R-:W-:-:S05]  /*0460*/  IMAD.IADD R11, R9, 0x1, R0 ;  /* 0x00000001090b7824 */ /* 0x002fca00078e0200 */
[----:B------:R1:W-:Y:S04]  /*0470*/  STG.E desc[UR8][R6.64+0x18], R11 ;  /* 0x0000180b06007986 */ /* 0x0003e8000c101908 */
[----:B------:R-:W2:Y:S01]  /*0480*/  LDG.E R0, desc[UR8][R4.64+0x18] ;  /* 0x0000180804007981 */ /* 0x000ea2000c1e1900 */
[----:B------:R-:W-:-:S05]  /*0490*/  VIADD R8, R8, 0x10 ;  /* 0x0000001008087836 */ /* 0x000fca0000000000 */
[----:B------:R-:W-:Y:S02]  /*04a0*/  ISETP.NE.AND P1, PT, R8, RZ, PT ;  /* 0x000000ff0800720c */ /* 0x000fe40003f25270 */
[----:B--2---:R-:W-:-:S05]  /*04b0*/  IADD3 R13, PT, PT, R11, R0, RZ ;  /* 0x000000000b0d7210 */ /* 0x004fca0007ffe0ff */
[----:B------:R1:W-:Y:S04]  /*04c0*/  STG.E desc[UR8][R6.64+0x1c], R13 ;  /* 0x00001c0d06007986 */ /* 0x0003e8000c101908 */
[----:B------:R-:W2:Y:S01]  /*04d0*/  LDG.E R0, desc[UR8][R4.64+0x1c] ;  /* 0x00001c0804007981 */ /* 0x000ea2000c1e1900 */
[----:B0-----:R-:W-:Y:S02]  /*04e0*/  IADD3 R9, P3, PT, R4, 0x40, RZ ;  /* 0x0000004004097810 */ /* 0x001fe40007f7e0ff */
[----:B------:R-:W-:-:S03]  /*04f0*/  IADD3 R14, P2, PT, R6, 0x40, RZ ;  /* 0x00000040060e7810 */ /* 0x000fc60007f5e0ff */
[----:B------:R-:W-:Y:S01]  /*0500*/  IMAD.X R10, RZ, RZ, R5, P3 ;  /* 0x000000ffff0a7224 */ /* 0x000fe200018e0605 */
[----:B------:R-:W-:Y:S02]  /*0510*/  IADD3.X R15, PT, PT, RZ, R7, RZ, P2, !PT ;  /* 0x00000007ff0f7210 */ /* 0x000fe400017fe4ff */
[----:B--2---:R-:W-:Y:S01]  /*0520*/  IADD3 R0, PT, PT, R13, R0, RZ ;  /* 0x000000000d007210 */ /* 0x004fe20007ffe0ff */
[----:B-1----:R-:W-:Y:S06]  /*0530*/  @P1 BRA `(.L_x_7) ;  /* 0xfffffffc00141947 */ /* 0x002fec000383ffff */
.L_x_6:
[----:B0-----:R-:W-:Y:S05]  /*0540*/  @!P0 EXIT ;  /* 0x000000000000894d */ /* 0x001fea0003800000 */
[----:B------:R-:W-:Y:S02]  /*0550*/  ISETP.GE.U32.AND P0, PT, R12, 0x8, PT ;  /* 0x000000080c00780c */ /* 0x000fe40003f06070 */
[----:B------:R-:W-:-:S04]  /*0560*/  LOP3.LUT R10, R3, 0x7, RZ, 0xc0, !PT ;  /* 0x00000007030a7812 */ /* 0x000fc800078ec0ff */
[----:B------:R-:W-:-:S07]  /*0570*/  ISETP.NE.AND P1, PT, R10, RZ, PT ;  /* 0x000000ff0a00720c */ /* 0x000fce0003f25270 */
[----:B------:R-:W-:Y:S06]  /*0580*/  @!P0 BRA `(.L_x_8) ;  /* 0x0000000000748947 */ /* 0x000fec0003800000 */
[----:B------:R-:W0:Y:S08]  /*0590*/  LDC.64 R4, c[0x0][0x388] ;  /* 0x0000e200ff047b82 */ /* 0x000e300000000a00 */
[----:B------:R-:W1:Y:S01]  /*05a0*/  LDC.64 R6, c[0x0][0x380] ;  /* 0x0000e000ff067b82 */ /* 0x000e620000000a00 */
[----:B0-----:R-:W-:-:S05]  /*05b0*/  IMAD.WIDE.U32 R4, R2, 0x4, R4 ;  /* 0x0000000402047825 */ /* 0x001fca00078e0004 */
[----:B------:R0:W-:Y:S01]  /*05c0*/  STG.E desc[UR8][R4.64], R0 ;  /* 0x0000000004007986 */ /* 0x0001e2000c101908 */
[----:B-1----:R-:W-:-:S05]  /*05d0*/  IMAD.WIDE.U32 R6, R2, 0x4, R6 ;  /* 0x0000000402067825 */ /* 0x002fca00078e0006 */
[----:B------:R-:W2:Y:S02]  /*05e0*/  LDG.E R9, desc[UR8][R6.64] ;  /* 0x0000000806097981 */ /* 0x000ea4000c1e1900 */
[----:B--2---:R-:W-:-:S05]  /*05f0*/  IMAD.IADD R9, R0, 0x1, R9 ;  /* 0x0000000100097824 */ /* 0x004fca00078e0209 */
        /* <DEDUP_REMOVED lines=8> */
[----:B----4-:R-:W-:-:S05]  /*0680*/  IADD3 R15, PT, PT, R13, R8, RZ ;  /* 0x000000080d0f7210 */ /* 0x010fca0007ffe0ff */
        /* <DEDUP_REMOVED lines=10> */
[----:B------:R-:W2:Y:S01]  /*0730*/  LDG.E R0, desc[UR8][R6.64+0x1c] ;  /* 0x00001c0806007981 */ /* 0x000ea2000c1e1900 */
[----:B------:R-:W-:Y:S01]  /*0740*/  IADD3 R2, PT, PT, R2, 0x8, RZ ;  /* 0x0000000802027810 */ /* 0x000fe20007ffe0ff */
[----:B--2-4-:R-:W-:-:S07]  /*0750*/  IMAD.IADD R0, R13, 0x1, R0 ;  /* 0x000000010d007824 */ /* 0x014fce00078e0200 */
.L_x_8:
[----:B------:R-:W-:Y:S05]  /*0760*/  @!P1 EXIT ;  /* 0x000000000000994d */ /* 0x000fea0003800000 */
        /* <DEDUP_REMOVED lines=10> */
[----:B--2---:R-:W-:-:S05]  /*0810*/  IADD3 R9, PT, PT, R0, R9, RZ ;  /* 0x0000000900097210 */ /* 0x004fca0007ffe0ff */
[----:B------:R1:W-:Y:S04]  /*0820*/  STG.E desc[UR8][R4.64+0x4], R9 ;  /* 0x0000040904007986 */ /* 0x0003e8000c101908 */
[----:B------:R-:W2:Y:S02]  /*0830*/  LDG.E R8, desc[UR8][R6.64+0x4] ;  /* 0x0000040806087981 */ /* 0x000ea4000c1e1900 */
[----:B--2---:R-:W-:-:S05]  /*0840*/  IMAD.IADD R11, R9, 0x1, R8 ;  /* 0x00000001090b7824 */ /* 0x004fca00078e0208 */
[----:B------:R1:W-:Y:S04]  /*0850*/  STG.E desc[UR8][R4.64+0x8], R11 ;  /* 0x0000080b04007986 */ /* 0x0003e8000c101908 */
[----:B------:R-:W2:Y:S02]  /*0860*/  LDG.E R8, desc[UR8][R6.64+0x8] ;  /* 0x0000080806087981 */ /* 0x000ea4000c1e1900 */
[----:B--2---:R-:W-:-:S05]  /*0870*/  IADD3 R13, PT, PT, R11, R8, RZ ;  /* 0x000000080b0d7210 */ /* 0x004fca0007ffe0ff */
[----:B------:R1:W-:Y:S04]  /*0880*/  STG.E desc[UR8][R4.64+0xc], R13 ;  /* 0x00000c0d04007986 */ /* 0x0003e8000c101908 */
[----:B------:R-:W0:Y:S01]  /*0890*/  LDG.E R8, desc[UR8][R6.64+0xc] ;  /* 0x00000c0806087981 */ /* 0x000e22000c1e1900 */
[----:B------:R-:W-:Y:S01]  /*08a0*/  VIADD R2, R2, 0x4 ;  /* 0x0000000402027836 */ /* 0x000fe20000000000 */
[----:B01----:R-:W-:-:S07]  /*08b0*/  IADD3 R0, PT, PT, R13, R8, RZ ;  /* 0x000000080d007210 */ /* 0x003fce0007ffe0ff */
.L_x_9:
[----:B------:R-:W-:Y:S05]  /*08c0*/  @!P1 EXIT ;  /* 0x000000000000994d */ /* 0x000fea0003800000 */
[----:B------:R-:W0:Y:S08]  /*08d0*/  LDC.64 R6, c[0x0][0x388] ;  /* 0x0000e200ff067b82 */ /* 0x000e300000000a00 */
[----:B------:R-:W1:Y:S01]  /*08e0*/  LDC.64 R4, c[0x0][0x380] ;  /* 0x0000e000ff047b82 */ /* 0x000e620000000a00 */
[----:B0-----:R-:W-:-:S03]  /*08f0*/  IMAD.WIDE.U32 R6, R2, 0x4, R6 ;  /* 0x0000000402067825 */ /* 0x001fc600078e0006 */
[----:B------:R-:W-:Y:S01]  /*0900*/  MOV R8, R6 ;  /* 0x0000000600087202 */ /* 0x000fe20000000f00 */
[----:B------:R-:W-:Y:S02]  /*0910*/  IMAD.MOV R6, RZ, RZ, -R3 ;  /* 0x000000ffff067224 */ /* 0x000fe400078e0a03 */
[----:B-1----:R-:W-:-:S04]  /*0920*/  IMAD.WIDE.U32 R4, R2, 0x4, R4 ;  /* 0x0000000402047825 */ /* 0x002fc800078e0004 */
[----:B------:R-:W-:-:S07]  /*0930*/  IMAD.MOV.U32 R9, RZ, RZ, R5 ;  /* 0x000000ffff097224 */ /* 0x000fce00078e0005 */
.L_x_10:
[----:B------:R-:W-:Y:S01]  /*0940*/  MOV R2, R8 ;  /* 0x0000000800027202 */ /* 0x000fe20000000f00 */
[----:B------:R-:W-:Y:S01]  /*0950*/  IMAD.MOV.U32 R3, RZ, RZ, R7 ;  /* 0x000000ffff037224 */ /* 0x000fe200078e0007 */
[----:B------:R-:W-:-:S04]  /*0960*/  MOV R5, R9 ;  /* 0x0000000900057202 */ /* 0x000fc80000000f00 */
[----:B------:R0:W-:Y:S04]  /*0970*/  STG.E desc[UR8][R2.64], R0 ;  /* 0x0000000002007986 */ /* 0x0001e8000c101908 */
[----:B------:R1:W0:Y:S01]  /*0980*/  LDG.E R5, desc[UR8][R4.64] ;  /* 0x0000000804057981 */ /* 0x000222000c1e1900 */
[----:B------:R-:W-:Y:S01]  /*0990*/  VIADD R6, R6, 0x1 ;  /* 0x0000000106067836 */ /* 0x000fe20000000000 */
[----:B------:R-:W-:-:S04]  /*09a0*/  IADD3 R8, P2, PT, R8, 0x4, RZ ;  /* 0x0000000408087810 */ /* 0x000fc80007f5e0ff */
[----:B------:R-:W-:Y:S01]  /*09b0*/  ISETP.NE.AND P0, PT, R6, RZ, PT ;  /* 0x000000ff0600720c */ /* 0x000fe20003f05270 */
[----:B------:R-:W-:Y:S01]  /*09c0*/  IMAD.X R7, RZ, RZ, R7, P2 ;  /* 0x000000ffff077224 */ /* 0x000fe200010e0607 */
[----:B-1----:R-:W-:-:S04]  /*09d0*/  IADD3 R4, P1, PT, R4, 0x4, RZ ;  /* 0x0000000404047810 */ /* 0x002fc80007f3e0ff */
[----:B------:R-:W-:Y:S02]  /*09e0*/  IADD3.X R9, PT, PT, RZ, R9, RZ, P1, !PT ;  /* 0x00000009ff097210 */ /* 0x000fe40000ffe4ff */
[----:B0-----:R-:W-:-:S05]  /*09f0*/  IADD3 R0, PT, PT, R5, R0, RZ ;  /* 0x0000000005007210 */ /* 0x001fca0007ffe0ff */
[----:B------:R-:W-:Y:S05]  /*0a00*/  @P0 BRA `(.L_x_10) ;  /* 0xfffffffc00cc0947 */ /* 0x000fea000383ffff */
[----:B------:R-:W-:Y:S05]  /*0a10*/  EXIT ;  /* 0x000000000000794d */ /* 0x000fea0003800000 */
.L_x_11:
        /* <DEDUP_REMOVED lines=14> */
.L_x_57:


//--------------------- .text._Z13countElementsPiS_S_ii --------------------------
	.section	.text._Z13countElementsPiS_S_ii,"ax",@progbits
	.align	128
        .global         _Z13countElementsPiS_S_ii
        .type           _Z13countElementsPiS_S_ii,@function
        .size           _Z13countElementsPiS_S_ii,(.L_x_58 - _Z13countElementsPiS_S_ii)
        .other          _Z13countElementsPiS_S_ii,@"STO_CUDA_ENTRY STV_DEFAULT"
_Z13countElementsPiS_S_ii:
.text._Z13countElementsPiS_S_ii:
        /* <DEDUP_REMOVED lines=20> */
.L_x_15:
[----:B01----:R-:W-:-:S06]  /*0140*/  IMAD.WIDE.U32 R2, R7, 0x4, R4 ;  /* 0x0000000407027825 */ /* 0x003fcc00078e0004 */
[----:B------:R-:W2:Y:S02]  /*0150*/  LDG.E R3, desc[UR6][R2.64] ;  /* 0x0000000602037981 */ /* 0x000ea4000c1e1900 */
[----:B--2--5:R-:W-:-:S13]  /*0160*/  ISETP.GT.AND P0, PT, R0, R3, PT ;  /* 0x000000030000720c */ /* 0x024fda0003f04270 */
[----:B------:R-:W-:Y:S05]  /*0170*/  @!P0 BRA `(.L_x_14) ;  /* 0x0000000000108947 */ /* 0x000fea0003800000 */
[----:B------:R-:W-:-:S05]  /*0180*/  VIADD R7, R7, 0x1 ;  /* 0x0000000107077836 */ /* 0x000fca0000000000 */
[----:B------:R-:W-:-:S13]  /*0190*/  ISETP.NE.AND P0, PT, R7, UR4, PT ;  /* 0x0000000407007c0c */ /* 0x000fda000bf05270 */
[----:B------:R-:W-:Y:S05]  /*01a0*/  @P0 BRA `(.L_x_15) ;  /* 0xfffffffc00e40947 */ /* 0x000fea000383ffff */
[----:B------:R-:W-:-:S07]  /*01b0*/  MOV R7, UR4 ;  /* 0x0000000400077c02 */ /* 0x000fce0008000f00 */
.L_x_14:
[----:B------:R-:W-:Y:S05]  /*01c0*/  BSYNC.RECONVERGENT B0 ;  /* 0x0000000000007941 */ /* 0x000fea0003800200 */
.L_x_13:
[----:B------:R-:W-:Y:S02]  /*01d0*/  HFMA2 R5, -RZ, RZ, 0, 0 ;  /* 0x00000000ff057431 */ /* 0x000fe400000001ff */
[----:B------:R-:W-:-:S07]  /*01e0*/  IMAD.MOV.U32 R4, RZ, RZ, R7 ;  /* 0x000000ffff047224 */ /* 0x000fce00078e0007 */
.L_x_12:
[----:B------:R-:W0:Y:S02]  /*01f0*/  LDCU.64 UR4, c[0x0][0x390] ;  /* 0x00007200ff0477ac */ /* 0x000e240008000a00 */
[----:B0-----:R-:W-:-:S04]  /*0200*/  LEA R2, P0, R4, UR4, 0x2 ;  /* 0x0000000404027c11 */ /* 0x001fc8000f8010ff */
[----:B------:R-:W-:Y:S01]  /*0210*/  LEA.HI.X R3, R4, UR5, R5, 0x2, P0 ;  /* 0x0000000504037c11 */ /* 0x000fe200080f1405 */
[----:B------:R-:W-:-:S05]  /*0220*/  IMAD.MOV.U32 R5, RZ, RZ, 0x1 ;  /* 0x00000001ff057424 */ /* 0x000fca00078e00ff */
[----:B------:R-:W-:Y:S01]  /*0230*/  REDG.E.ADD.STRONG.GPU desc[UR6][R2.64], R5 ;  /* 0x000000050200798e */ /* 0x000fe2000c12e106 */
[----:B------:R-:W-:Y:S05]  /*0240*/  EXIT ;  /* 0x000000000000794d */ /* 0x000fea0003800000 */
.L_x_16:
        /* <DEDUP_REMOVED lines=11> */
.L_x_58:


//--------------------- .text._Z10printArrayPii   --------------------------
	.section	.text._Z10printArrayPii,"ax",@progbits
	.align	128
        .global         _Z10printArrayPii
        .type           _Z10printArrayPii,@function
        .size           _Z10printArrayPii,(.L_x_59 - _Z10printArrayPii)
        .other          _Z10printArrayPii,@"STO_CUDA_ENTRY STV_DEFAULT"
_Z10printArrayPii:
.text._Z10printArrayPii:
[----:B------:R-:W0:Y:S01]  /*0000*/  LDC R1, c[0x0][0x37c] ;  /* 0x0000df00ff017b82 */ /* 0x000e220000000800 */
[----:B------:R-:W1:Y:S01]  /*0010*/  LDCU UR4, c[0x0][0x388] ;  /* 0x00007100ff0477ac */ /* 0x000e620008000800 */
[----:B0-----:R-:W-:Y:S01]  /*0020*/  VIADD R1, R1, 0xfffffff8 ;  /* 0xfffffff801017836 */ /* 0x001fe20000000000 */
[----:B------:R-:W0:Y:S01]  /*0030*/  LDCU UR5, c[0x0][0x2f8] ;  /* 0x00005f00ff0577ac */ /* 0x000e220008000800 */
[----:B------:R-:W2:Y:S01]  /*0040*/  LDCU UR6, c[0x0][0x2fc] ;  /* 0x00005f80ff0677ac */ /* 0x000ea20008000800 */
[----:B-1----:R-:W-:Y:S02]  /*0050*/  UISETP.GE.AND UP0, UPT, UR4, 0x1, UPT ;  /* 0x000000010400788c */ /* 0x002fe4000bf06270 */
[----:B0-----:R-:W-:-:S05]  /*0060*/  IADD3 R18, P0, PT, R1, UR5, RZ ;  /* 0x0000000501127c10 */ /* 0x001fca000ff1e0ff */
[----:B--2---:R-:W-:Y:S02]  /*0070*/  IMAD.X R2, RZ, RZ, UR6, P0 ;  /* 0x00000006ff027e24 */ /* 0x004fe400080e06ff */
[----:B------:R-:W-:Y:S06]  /*0080*/  BRA.U !UP0, `(.L_x_17) ;  /* 0x00000015087c7547 */ /* 0x000fec000b800000 */
[----:B------:R-:W-:Y:S01]  /*0090*/  UISETP.GE.U32.AND UP0, UPT, UR4, 0x10, UPT ;  /* 0x000000100400788c */ /* 0x000fe2000bf06070 */
[----:B------:R-:W-:Y:S01]  /*00a0*/  HFMA2 R19, -RZ, RZ, 0, 0 ;  /* 0x00000000ff137431 */ /* 0x000fe200000001ff */
[----:B------:R-:W0:Y:S01]  /*00b0*/  LDCU.64 UR36, c[0x0][0x358] ;  /* 0x00006b00ff2477ac */ /* 0x000e220008000a00 */
[----:B------:R-:W-:-:S06]  /*00c0*/  ULOP3.LUT UR38, UR4, 0xf, URZ, 0xc0, !UPT ;  /* 0x0000000f04267892 */ /* 0x000fcc000f8ec0ff */
[----:B------:R-:W-:Y:S06]  /*00d0*/  BRA.U !UP0, `(.L_x_18) ;  /* 0x0000000908cc7547 */ /* 0x000fec000b800000 */
[----:B------:R-:W1:Y:S01]  /*00e0*/  LDCU.64 UR6, c[0x0][0x380] ;  /* 0x00007000ff0677ac */ /* 0x000e620008000a00 */
[----:B------:R-:W-:Y:S01]  /*00f0*/  BSSY.RECONVERGENT B6, `(.L_x_18) ;  /* 0x00000b1000067945 */ /* 0x000fe20003800200 */
[----:B------:R-:W-:-:S04]  /*0100*/  ULOP3.LUT UR4, UR4, 0x7ffffff0, URZ, 0xc0, !UPT ;  /* 0x7ffffff004047892 */ /* 0x000fc8000f8ec0ff */
[----:B------:R-:W-:Y:S02]  /*0110*/  UIADD3 UR8, UPT, UPT, -UR4, URZ, URZ ;  /* 0x000000ff04087290 */ /* 0x000fe4000fffe1ff */
[----:B------:R-:W-:-:S04]  /*0120*/  IMAD.U32 R19, RZ, RZ, UR4 ;  /* 0x00000004ff137e24 */ /* 0x000fc8000f8e00ff */
[----:B------:R-:W-:Y:S01]  /*0130*/  IMAD.U32 R23, RZ, RZ, UR8 ;  /* 0x00000008ff177e24 */ /* 0x000fe2000f8e00ff */
[----:B-1----:R-:W-:-:S04]  /*0140*/  UIADD3 UR5, UP0, UPT, UR6, 0x20, URZ ;  /* 0x0000002006057890 */ /* 0x002fc8000ff1e0ff */
[----:B------:R-:W-:Y:S02]  /*0150*/  UIADD3.X UR6, UPT, UPT, URZ, UR7, URZ, UP0, !UPT ;  /* 0x00000007ff067290 */ /* 0x000fe400087fe4ff */
[----:B------:R-:W-:-:S04]  /*0160*/  MOV R16, UR5 ;  /* 0x0000000500107c02 */ /* 0x000fc80008000f00 */
[----:B------:R-:W-:-:S07]  /*0170*/  IMAD.U32 R17, RZ, RZ, UR6 ;  /* 0x00000006ff117e24 */ /* 0x000fce000f8e00ff */
.L_x_35:
[----:B0-----:R-:W2:Y:S01]  /*0180*/  LDG.E R0, desc[UR36][R16.64+-0x20] ;  /* 0xffffe02410007981 */ /* 0x001ea2000c1e1900 */
[----:B------:R-:W-:Y:S01]  /*0190*/  MOV R22, 0x150 ;  /* 0x0000015000167802 */ /* 0x000fe20000000f00 */
[----:B------:R-:W0:Y:S01]  /*01a0*/  LDCU.64 UR4, c[0x4][0x140] ;  /* 0x01002800ff0477ac */ /* 0x000e220008000a00 */
[----:B------:R-:W-:Y:S01]  /*01b0*/  VIADD R23, R23, 0x10 ;  /* 0x0000001017177836 */ /* 0x000fe20000000000 */
[----:B------:R-:W-:Y:S01]  /*01c0*/  MOV R7, R2 ;  /* 0x0000000200077202 */ /* 0x000fe20000000f00 */
[----:B------:R1:W3:Y:S01]  /*01d0*/  LDC.64 R8, c[0x4][R22] ;  /* 0x0100000016087b82 */ /* 0x0002e20000000a00 */
[----:B------:R-:W-:Y:S02]  /*01e0*/  IMAD.MOV.U32 R6, RZ, RZ, R18 ;  /* 0x000000ffff067224 */ /* 0x000fe400078e0012 */
[----:B------:R-:W-:-:S04]  /*01f0*/  ISETP.NE.AND P0, PT, R23, RZ, PT ;  /* 0x000000ff1700720c */ /* 0x000fc80003f05270 */
[----:B------:R-:W-:Y:S02]  /*0200*/  P2R R24, PR, RZ, 0x1 ;  /* 0x00000001ff187803 */ /* 0x000fe40000000000 */
[----:B0-----:R-:W-:Y:S01]  /*0210*/  MOV R4, UR4 ;  /* 0x0000000400047c02 */ /* 0x001fe20008000f00 */
[----:B------:R-:W-:Y:S01]  /*0220*/  IMAD.U32 R5, RZ, RZ, UR5 ;  /* 0x00000005ff057e24 */ /* 0x000fe2000f8e00ff */
[----:B--23--:R1:W-:Y:S06]  /*0230*/  STL [R1], R0 ;  /* 0x0000000001007387 */ /* 0x00c3ec0000100800 */
[----:B------:R-:W-:-:S07]  /*0240*/  LEPC R20, `(.L_x_19) ;  /* 0x000000001014794e */ /* 0x000fce0000000000 */
[----:B-1----:R-:W-:Y:S05]  /*0250*/  CALL.ABS.NOINC R8 ;  /* 0x0000000008007343 */ /* 0x002fea0003c00000 */
.L_x_19:
[----:B------:R-:W2:Y:S01]  /*0260*/  LDG.E R0, desc[UR36][R16.64+-0x1c] ;  /* 0xffffe42410007981 */ /* 0x000ea2000c1e1900 */
[----:B------:R0:W1:Y:S01]  /*0270*/  LDC.64 R8, c[0x4][R22] ;  /* 0x0100000016087b82 */ /* 0x0000620000000a00 */
[----:B------:R-:W3:Y:S01]  /*0280*/  LDCU.64 UR4, c[0x4][0x140] ;  /* 0x01002800ff0477ac */ /* 0x000ee20008000a00 */
[----:B------:R-:W-:Y:S01]  /*0290*/  MOV R6, R18 ;  /* 0x0000001200067202 */ /* 0x000fe20000000f00 */
[----:B------:R-:W-:Y:S02]  /*02a0*/  IMAD.MOV.U32 R7, RZ, RZ, R2 ;  /* 0x000000ffff077224 */ /* 0x000fe400078e0002 */
[----:B---3--:R-:W-:Y:S02]  /*02b0*/  IMAD.U32 R4, RZ, RZ, UR4 ;  /* 0x00000004ff047e24 */ /* 0x008fe4000f8e00ff */
[----:B------:R-:W-:Y:S01]  /*02c0*/  IMAD.U32 R5, RZ, RZ, UR5 ;  /* 0x00000005ff057e24 */ /* 0x000fe2000f8e00ff */
[----:B-12---:R0:W-:Y:S06]  /*02d0*/  STL [R1], R0 ;  /* 0x0000000001007387 */ /* 0x0061ec0000100800 */
[----:B------:R-:W-:-:S07]  /*02e0*/  LEPC R20, `(.L_x_20) ;  /* 0x000000001014794e */ /* 0x000fce0000000000 */
[----:B0-----:R-:W-:Y:S05]  /*02f0*/  CALL.ABS.NOINC R8 ;  /* 0x0000000008007343 */ /* 0x001fea0003c00000 */
.L_x_20:
[----:B------:R-:W2:Y:S01]  /*0300*/  LDG.E R0, desc[UR36][R16.64+-0x18] ;  /* 0xffffe82410007981 */ /* 0x000ea2000c1e1900 */
[----:B------:R0:W1:Y:S01]  /*0310*/  LDC.64 R8, c[0x4][R22] ;  /* 0x0100000016087b82 */ /* 0x0000620000000a00 */
[----:B------:R-:W3:Y:S01]  /*0320*/  LDCU.64 UR4, c[0x4][0x140] ;  /* 0x01002800ff0477ac */ /* 0x000ee20008000a00 */
[----:B------:R-:W-:Y:S02]  /*0330*/  IMAD.MOV.U32 R6, RZ, RZ, R18 ;  /* 0x000000ffff067224 */ /* 0x000fe400078e0012 */
[----:B------:R-:W-:Y:S02]  /*0340*/  IMAD.MOV.U32 R7, RZ, RZ, R2 ;  /* 0x000000ffff077224 */ /* 0x000fe400078e0002 */
[----:B---3--:R-:W-:Y:S01]  /*0350*/  IMAD.U32 R4, RZ, RZ, UR4 ;  /* 0x00000004ff047e24 */ /* 0x008fe2000f8e00ff */
[----:B------:R-:W-:Y:S01]  /*0360*/  MOV R5, UR5 ;  /* 0x0000000500057c02 */ /* 0x000fe20008000f00 */
[----:B-12---:R0:W-:Y:S06]  /*0370*/  STL [R1], R0 ;  /* 0x0000000001007387 */ /* 0x0061ec0000100800 */
[----:B------:R-:W-:-:S07]  /*0380*/  LEPC R20, `(.L_x_21) ;  /* 0x000000001014794e */ /* 0x000fce0000000000 */
[----:B0-----:R-:W-:Y:S05]  /*0390*/  CALL.ABS.NOINC R8 ;  /* 0x0000000008007343 */ /* 0x001fea0003c00000 */
.L_x_21:
[----:B------:R-:W2:Y:S01]  /*03a0*/  LDG.E R0, desc[UR36][R16.64+-0x14] ;  /* 0xffffec2410007981 */ /* 0x000ea2000c1e1900 */
[----:B------:R0:W1:Y:S01]  /*03b0*/  LDC.64 R8, c[0x4][R22] ;  /* 0x0100000016087b82 */ /* 0x0000620000000a00 */
[----:B------:R-:W3:Y:S01]  /*03c0*/  LDCU.64 UR4, c[0x4][0x140] ;  /* 0x01002800ff0477ac */ /* 0x000ee20008000a00 */
[----:B------:R-:W-:Y:S01]  /*03d0*/  IMAD.MOV.U32 R6, RZ, RZ, R18 ;  /* 0x000000ffff067224 */ /* 0x000fe200078e0012 */
[----:B------:R-:W-:Y:S02]  /*03e0*/  MOV R7, R2 ;  /* 0x0000000200077202 */ /* 0x000fe40000000f00 */
[----:B---3--:R-:W-:Y:S01]  /*03f0*/  MOV R4, UR4 ;  /* 0x0000000400047c02 */ /* 0x008fe20008000f00 */
[----:B------:R-:W-:Y:S01]  /*0400*/  IMAD.U32 R5, RZ, RZ, UR5 ;  /* 0x00000005ff057e24 */ /* 0x000fe2000f8e00ff */
[----:B-12---:R0:W-:Y:S06]  /*0410*/  STL [R1], R0 ;  /* 0x0000000001007387 */ /* 0x0061ec0000100800 */
[----:B------:R-:W-:-:S07]  /*0420*/  LEPC R20, `(.L_x_22) ;  /* 0x000000001014794e */ /* 0x000fce0000000000 */
[----:B0-----:R-:W-:Y:S05]  /*0430*/  CALL.ABS.NOINC R8 ;  /* 0x0000000008007343 */ /* 0x001fea0003c00000 */
.L_x_22:
        /* <DEDUP_REMOVED lines=10> */
.L_x_23:
        /* <DEDUP_REMOVED lines=10> */
.L_x_24:
        /* <DEDUP_REMOVED lines=10> */
.L_x_25:
        /* <DEDUP_REMOVED lines=10> */
.L_x_26:
        /* <DEDUP_REMOVED lines=10> */
.L_x_27:
        /* <DEDUP_REMOVED lines=10> */
.L_x_28:
        /* <DEDUP_REMOVED lines=10> */
.L_x_29:
        /* <DEDUP_REMOVED lines=10> */
.L_x_30:
        /* <DEDUP_REMOVED lines=10> */
.L_x_31:
        /* <DEDUP_REMOVED lines=10> */
.L_x_32:
        /* <DEDUP_REMOVED lines=10> */
.L_x_33:
        /* <DEDUP_REMOVED lines=10> */
.L_x_34:
[----:B------:R-:W-:Y:S02]  /*0bc0*/  ISETP.NE.AND P6, PT, R24, RZ, PT ;  /* 0x000000ff1800720c */ /* 0x000fe40003fc5270 */
[----:B------:R-:W-:-:S05]  /*0bd0*/  IADD3 R16, P0, PT, R16, 0x40, RZ ;  /* 0x0000004010107810 */ /* 0x000fca0007f1e0ff */
[----:B------:R-:W-:-:S06]  /*0be0*/  IMAD.X R17, RZ, RZ, R17, P0 ;  /* 0x000000ffff117224 */ /* 0x000fcc00000e0611 */
[----:B------:R-:W-:Y:S05]  /*0bf0*/  @P6 BRA `(.L_x_35) ;  /* 0xfffffff400606947 */ /* 0x000fea000383ffff */
[----:B------:R-:W-:Y:S05]  /*0c00*/  BSYNC.RECONVERGENT B6 ;  /* 0x0000000000067941 */ /* 0x000fea0003800200 */
.L_x_18:
[----:B------:R-:W-:Y:S01]  /*0c10*/  UISETP.NE.AND UP0, UPT, UR38, URZ, UPT ;  /* 0x000000ff2600728c */ /* 0x000fe2000bf05270 */
[----:B------:R-:W-:Y:S08]  /*0c20*/  BSSY.RECONVERGENT B6, `(.L_x_17) ;  /* 0x00000a5000067945 */ /* 0x000ff00003800200 */
[----:B------:R-:W-:Y:S05]  /*0c30*/  BRA.U !UP0, `(.L_x_36) ;  /* 0x00000009088c7547 */ /* 0x000fea000b800000 */
[----:B------:R-:W1:Y:S01]  /*0c40*/  LDC R23, c[0x0][0x388] ;  /* 0x0000e200ff177b82 */ /* 0x000e620000000800 */
[----:B------:R-:W-:Y:S01]  /*0c50*/  UISETP.GE.U32.AND UP0, UPT, UR38, 0x8, UPT ;  /* 0x000000082600788c */ /* 0x000fe2000bf06070 */
[----:B-1----:R-:W-:-:S08]  /*0c60*/  LOP3.LUT R23, R23, 0x7, RZ, 0xc0, !PT ;  /* 0x0000000717177812 */ /* 0x002fd000078ec0ff */
[----:B------:R-:W-:Y:S05]  /*0c70*/  BRA.U !UP0, `(.L_x_37) ;  /* 0x0000000508507547 */ /* 0x000fea000b800000 */
[----:B------:R-:W1:Y:S01]  /*0c80*/  LDC.64 R16, c[0x0][0x380] ;  /* 0x0000e000ff107b82 */ /* 0x000e620000000a00 */
[----:B------:R-:W-:Y:S01]  /*0c90*/  MOV R22, 0x150 ;  /* 0x0000015000167802 */ /* 0x000fe20000000f00 */
[----:B------:R-:W2:Y:S01]  /*0ca0*/  LDCU.64 UR4, c[0x4][0x140] ;  /* 0x01002800ff0477ac */ /* 0x000ea20008000a00 */
[----:B-1----:R-:W-:-:S05]  /*0cb0*/  IMAD.WIDE.U32 R16, R19, 0x4, R16 ;  /* 0x0000000413107825 */ /* 0x002fca00078e0010 */
[----:B0-----:R-:W3:Y:S01]  /*0cc0*/  LDG.E R0, desc[UR36][R16.64] ;  /* 0x0000002410007981 */ /* 0x001ee2000c1e1900 */
[----:B------:R0:W1:Y:S01]  /*0cd0*/  LDC.64 R8, c[0x4][R22] ;  /* 0x0100000016087b82 */ /* 0x0000620000000a00 */
[----:B--2---:R-:W-:Y:S01]  /*0ce0*/  IMAD.U32 R4, RZ, RZ, UR4 ;  /* 0x00000004ff047e24 */ /* 0x004fe2000f8e00ff */
[----:B------:R-:W-:Y:S01]  /*0cf0*/  MOV R5, UR5 ;  /* 0x0000000500057c02 */ /* 0x000fe20008000f00 */
[----:B------:R-:W-:Y:S02]  /*0d00*/  IMAD.MOV.U32 R6, RZ, RZ, R18 ;  /* 0x000000ffff067224 */ /* 0x000fe400078e0012 */
[----:B------:R-:W-:Y:S01]  /*0d10*/  IMAD.MOV.U32 R7, RZ, RZ, R2 ;  /* 0x000000ffff077224 */ /* 0x000fe200078e0002 */
[----:B-1-3--:R0:W-:Y:S06]  /*0d20*/  STL [R1], R0 ;  /* 0x0000000001007387 */ /* 0x00a1ec0000100800 */
[----:B------:R-:W-:-:S07]  /*0d30*/  LEPC R20, `(.L_x_38) ;  /* 0x000000001014794e */ /* 0x000fce0000000000 */
[----:B0-----:R-:W-:Y:S05]  /*0d40*/  CALL.ABS.NOINC R8 ;  /* 0x0000000008007343 */ /* 0x001fea0003c00000 */
.L_x_38:
        /* <DEDUP_REMOVED lines=10> */
.L_x_39:
        /* <DEDUP_REMOVED lines=10> */
.L_x_40:
        /* <DEDUP_REMOVED lines=10> */
.L_x_41:
        /* <DEDUP_REMOVED lines=10> */
.L_x_42:
        /* <DEDUP_REMOVED lines=10> */
.L_x_43:
        /* <DEDUP_REMOVED lines=10> */
.L_x_44:
        /* <DEDUP_REMOVED lines=10> */
.L_x_45:
[----:B------:R-:W-:-:S07]  /*11b0*/  VIADD R19, R19, 0x8 ;  /* 0x0000000813137836 */ /* 0x000fce0000000000 */
.L_x_37:
[----:B------:R-:W-:-:S13]  /*11c0*/  ISETP.NE.AND P0, PT, R23, RZ, PT ;  /* 0x000000ff1700720c */ /* 0x000fda0003f05270 */
[----:B------:R-:W-:Y:S05]  /*11d0*/  @!P0 BRA `(.L_x_36) ;  /* 0x0000000400248947 */ /* 0x000fea0003800000 */
[----:B------:R-:W1:Y:S01]  /*11e0*/  LDC R0, c[0x0][0x388] ;  /* 0x0000e200ff007b82 */ /* 0x000e620000000800 */
[----:B------:R-:W-:Y:S02]  /*11f0*/  ISETP.GE.U32.AND P0, PT, R23, 0x4, PT ;  /* 0x000000041700780c */ /* 0x000fe40003f06070 */
[----:B-1----:R-:W-:-:S11]  /*1200*/  LOP3.LUT R23, R0, 0x3, RZ, 0xc0, !PT ;  /* 0x0000000300177812 */ /* 0x002fd600078ec0ff */
[----:B------:R-:W-:Y:S05]  /*1210*/  @!P0 BRA `(.L_x_46) ;  /* 0x0000000000b08947 */ /* 0x000fea0003800000 */
        /* <DEDUP_REMOVED lines=13> */
.L_x_47:
        /* <DEDUP_REMOVED lines=10> */
.L_x_48:
        /* <DEDUP_REMOVED lines=10> */
.L_x_49:
        /* <DEDUP_REMOVED lines=10> */
.L_x_50:
[----:B------:R-:W-:-:S07]  /*14d0*/  IADD3 R19, PT, PT, R19, 0x4, RZ ;  /* 0x0000000413137810 */ /* 0x000fce0007ffe0ff */
.L_x_46:
[----:B------:R-:W-:-:S13]  /*14e0*/  ISETP.NE.AND P0, PT, R23, RZ, PT ;  /* 0x000000ff1700720c */ /* 0x000fda0003f05270 */
[----:B------:R-:W-:Y:S05]  /*14f0*/  @!P0 BRA `(.L_x_36) ;  /* 0x00000000005c8947 */ /* 0x000fea0003800000 */
[----:B------:R-:W1:Y:S01]  /*1500*/  LDC.64 R16, c[0x0][0x380] ;  /* 0x0000e000ff107b82 */ /* 0x000e620000000a00 */
[----:B------:R-:W-:Y:S02]  /*1510*/  IMAD.MOV R23, RZ, RZ, -R23 ;  /* 0x000000ffff177224 */ /* 0x000fe400078e0a17 */
[----:B-1----:R-:W-:-:S07]  /*1520*/  IMAD.WIDE.U32 R16, R19, 0x4, R16 ;  /* 0x0000000413107825 */ /* 0x002fce00078e0010 */
.L_x_52:
[----:B------:R-:W-:Y:S01]  /*1530*/  IMAD.MOV.U32 R10, RZ, RZ, R16 ;  /* 0x000000ffff0a7224 */ /* 0x000fe200078e0010 */
[----:B------:R-:W-:Y:S01]  /*1540*/  MOV R11, R17 ;  /* 0x00000011000b7202 */ /* 0x000fe20000000f00 */
[----:B------:R-:W1:Y:S04]  /*1550*/  LDCU.64 UR4, c[0x4][0x140] ;  /* 0x01002800ff0477ac */ /* 0x000e680008000a00 */
[----:B0-----:R-:W2:Y:S01]  /*1560*/  LDG.E R0, desc[UR36][R10.64] ;  /* 0x000000240a007981 */ /* 0x001ea2000c1e1900 */
[----:B------:R-:W-:Y:S01]  /*1570*/  MOV R8, 0x150 ;  /* 0x0000015000087802 */ /* 0x000fe20000000f00 */
[----:B------:R-:W-:Y:S02]  /*1580*/  VIADD R23, R23, 0x1 ;  /* 0x0000000117177836 */ /* 0x000fe40000000000 */
[----:B------:R-:W-:-:S02]  /*1590*/  IMAD.MOV.U32 R6, RZ, RZ, R18 ;  /* 0x000000ffff067224 */ /* 0x000fc400078e0012 */
[----:B------:R-:W-:Y:S01]  /*15a0*/  IMAD.MOV.U32 R7, RZ, RZ, R2 ;  /* 0x000000ffff077224 */ /* 0x000fe200078e0002 */
[----:B------:R-:W0:Y:S01]  /*15b0*/  LDC.64 R8, c[0x4][R8] ;  /* 0x0100000008087b82 */ /* 0x000e220000000a00 */
[----:B------:R-:W-:Y:S01]  /*15c0*/  ISETP.NE.AND P0, PT, R23, RZ, PT ;  /* 0x000000ff1700720c */ /* 0x000fe20003f05270 */
[----:B-1----:R-:W-:Y:S01]  /*15d0*/  IMAD.U32 R4, RZ, RZ, UR4 ;  /* 0x00000004ff047e24 */ /* 0x002fe2000f8e00ff */
[----:B------:R-:W-:Y:S01]  /*15e0*/  MOV R5, UR5 ;  /* 0x0000000500057c02 */ /* 0x000fe20008000f00 */
[----:B--2---:R1:W-:Y:S02]  /*15f0*/  STL [R1], R0 ;  /* 0x0000000001007387 */ /* 0x0043e40000100800 */
[----:B01----:R-:W-:-:S08]  /*1600*/  P2R R0, PR, RZ, 0x1 ;  /* 0x00000001ff007803 */ /* 0x003fd00000000000 */
[----:B------:R-:W-:-:S07]  /*1610*/  LEPC R20, `(.L_x_51) ;  /* 0x000000001014794e */ /* 0x000fce0000000000 */
[----:B------:R-:W-:Y:S05]  /*1620*/  CALL.ABS.NOINC R8 ;  /* 0x0000000008007343 */ /* 0x000fea0003c00000 */
.L_x_51:
[----:B------:R-:W-:Y:S02]  /*1630*/  ISETP.NE.AND P6, PT, R23, RZ, PT ;  /* 0x000000ff1700720c */ /* 0x000fe40003fc5270 */
[----:B------:R-:W-:-:S04]  /*1640*/  IADD3 R16, P0, PT, R16, 0x4, RZ ;  /* 0x0000000410107810 */ /* 0x000fc80007f1e0ff */
[----:B------:R-:W-:-:S07]  /*1650*/  IADD3.X R17, PT, PT, RZ, R17, RZ, P0, !PT ;  /* 0x00000011ff117210 */ /* 0x000fce00007fe4ff */
[----:B------:R-:W-:Y:S05]  /*1660*/  @P6 BRA `(.L_x_52) ;  /* 0xfffffffc00b06947 */ /* 0x000fea000383ffff */
.L_x_36:
[----:B0-----:R-:W-:Y:S05]  /*1670*/  BSYNC.RECONVERGENT B6 ;  /* 0x0000000000067941 */ /* 0x001fea0003800200 */
.L_x_17:
[----:B------:R-:W-:Y:S01]  /*1680*/  MOV R0, 0x150 ;  /* 0x0000015000007802 */ /* 0x000fe20000000f00 */
[----:B------:R-:W0:Y:S01]  /*1690*/  LDCU.64 UR4, c[0x4][0x148] ;  /* 0x01002900ff0477ac */ /* 0x000e220008000a00 */
[----:B------:R-:W-:Y:S02]  /*16a0*/  CS2R R6, SRZ ;  /* 0x0000000000067805 */ /* 0x000fe4000001ff00 */
[----:B------:R1:W2:Y:S01]  /*16b0*/  LDC.64 R2, c[0x4][R0] ;  /* 0x0100000000027b82 */ /* 0x0002a20000000a00 */
[----:B0-----:R-:W-:Y:S01]  /*16c0*/  IMAD.U32 R4, RZ, RZ, UR4 ;  /* 0x00000004ff047e24 */ /* 0x001fe2000f8e00ff */
[----:B-1----:R-:W-:-:S07]  /*16d0*/  MOV R5, UR5 ;  /* 0x0000000500057c02 */ /* 0x002fce0008000f00 */
[----:B------:R-:W-:-:S07]  /*16e0*/  LEPC R20, `(.L_x_53) ;  /* 0x000000001014794e */ /* 0x000fce0000000000 */
[----:B--2---:R-:W-:Y:S05]  /*16f0*/  CALL.ABS.NOINC R2 ;  /* 0x0000000002007343 */ /* 0x004fea0003c00000 */
.L_x_53:
[----:B------:R-:W-:Y:S05]  /*1700*/  EXIT ;  /* 0x000000000000794d */ /* 0x000fea0003800000 */
.L_x_54:
        /* <DEDUP_REMOVED lines=15> */
.L_x_59:


//--------------------- .nv.global.init           --------------------------
	.section	.nv.global.init,"aw",@progbits
.nv.global.init:
	.type		$str$1,@object
	.size		$str$1,($str - $str$1)
$str$1:
        /*0000*/ 	.byte	0x0a, 0x00
	.type		$str,@object
	.size		$str,(.L_40 - $str)
$str:
        /*0002*/ 	.byte	0x25, 0x64, 0x20, 0x00
.L_40:


//--------------------- .nv.shared.reserved.0     --------------------------
	.section	.nv.shared.reserved.0,"aw",@nobits
	.weak		__nv_reservedSMEM_offset_0_alias
	.size		__nv_reservedSMEM_offset_0_alias, 0, 64
	.other		__nv_reservedSMEM_offset_0_alias,@"STO_CUDA_RESERVED_SHARED STV_DEFAULT"
__nv_reservedSMEM_offset_0_alias:
	.zero		0
	.zero		64


//--------------------- .nv.global                --------------------------
	.section	.nv.global,"aw",@nobits
.nv.global:
	.type		_ZN34_INTERNAL_9842a86f_4_k_cu_1ac5269e6thrust24THRUST_300001_SM_1000_NS12placeholders2_5E,@object
	.size		_ZN34_INTERNAL_9842a86f_4_k_cu_1ac5269e6thrust24THRUST_300001_SM_1000_NS12placeholders2_5E,(_ZN34_INTERNAL_9842a86f_4_k_cu_1ac5269e4cuda3std3__45__cpo6cbeginE - _ZN34_INTERNAL_9842a86f_4_k_cu_1ac5269e6thrust24THRUST_300001_SM_1000_NS12placeholders2_5E)
_ZN34_INTERNAL_9842a86f_4_k_cu_1ac5269e6thrust24THRUST_300001_SM_1000_NS12placeholders2_5E:
	.zero		1
	.type		_ZN34_INTERNAL_9842a86f_4_k_cu_1ac5269e4cuda3std3__45__cpo6cbeginE,@object
	.size		_ZN34_INTERNAL_9842a86f_4_k_cu_1ac5269e4cuda3std3__45__cpo6cbeginE,(_ZN34_INTERNAL_9842a86f_4_k_cu_1ac5269e4cuda3std6ranges3__45__cpo6cbeginE - _ZN34_INTERNAL_9842a86f_4_k_cu_1ac5269e4cuda3std3__45__cpo6cbeginE)
_ZN34_INTERNAL_9842a86f_4_k_cu_1ac5269e4cuda3std3__45__cpo6cbeginE:
	.zero		1
	.type		_ZN34_INTERNAL_9842a86f_4_k_cu_1ac5269e4cuda3std6ranges3__45__cpo6cbeginE,@object
	.size		_ZN34_INTERNAL_9842a86f_4_k_cu_1ac5269e4cuda3std6ranges3__45__cpo6cbeginE,(_ZN34_INTERNAL_9842a86f_4_k_cu_1ac5269e4cuda3std3__48in_placeE - _ZN34_INTERNAL_9842a86f_4_k_cu_1ac5269e4cuda3std6ranges3__45__cpo6cbeginE)
_ZN34_INTERNAL_9842a86f_4_k_cu_1ac5269e4cuda3std6ranges3__45__cpo6cbeginE:
	.zero		1
	.type		_ZN34_INTERNAL_9842a86f_4_k_cu_1ac5269e4cuda3std3__48in_placeE,@object
	.size		_ZN34_INTERNAL_9842a86f_4_k_cu_1ac5269e4cuda3std3__48in_placeE,(_ZN34_INTERNAL_9842a86f_4_k_cu_1ac5269e4cuda3std6ranges3__45__cpo4sizeE - _ZN34_INTERNAL_9842a86f_4_k_cu_1ac5269e4cuda3std3__48in_placeE)
_ZN34_INTERNAL_9842a86f_4_k_cu_1ac5269e4cuda3std3__48in_placeE:
	.zero		1
	.type		_ZN34_INTERNAL_9842a86f_4_k_cu_1ac5269e4cuda3std6ranges3__45__cpo4sizeE,@object
	.size		_ZN34_INTERNAL_9842a86f_4_k_cu_1ac5269e4cuda3std6ranges3__45__cpo4sizeE,(_ZN34_INTERNAL_9842a86f_4_k_cu_1ac5269e6thrust24THRUST_300001_SM_1000_NS12placeholders2_9E - _ZN34_INTERNAL_9842a86f_4_k_cu_1ac5269e4cuda3std6ranges3__45__cpo4sizeE)
_ZN34_INTERNAL_9842a86f_4_k_cu_1ac5269e4cuda3std6ranges3__45__cpo4sizeE:
	.zero		1
	.type		_ZN34_INTERNAL_9842a86f_4_k_cu_1ac5269e6thrust24THRUST_300001_SM_1000_NS12placeholders2_9E,@object
	.size		_ZN34_INTERNAL_9842a86f_4_k_cu_1ac5269e6thrust24THRUST_300001_SM_1000_NS12placeholders2_9E,(_ZN34_INTERNAL_9842a86f_4_k_cu_1ac5269e4cuda3std3__45__cpo7crbeginE - _ZN34_INTERNAL_9842a86f_4_k_cu_1ac5269e6thrust24THRUST_300001_SM_1000_NS12placeholders2_9E)
_ZN34_INTERNAL_9842a86f_4_k_cu_1ac5269e6thrust24THRUST_300001_SM_1000_NS12placeholders2_9E:
	.zero		1
	.type		_ZN34_INTERNAL_9842a86f_4_k_cu_1ac5269e4cuda3std3__45__cpo7crbeginE,@object
	.size		_ZN34_INTERNAL_9842a86f_4_k_cu_1ac5269e4cuda3std3__45__cpo7crbeginE,(_ZN34_INTERNAL_9842a86f_4_k_cu_1ac5269e4cuda3std6ranges3__45__cpo4nextE - _ZN34_INTERNAL_9842a86f_4_k_cu_1ac5269e4cuda3std3__45__cpo7crbeginE)
_ZN34_INTERNAL_9842a86f_4_k_cu_1ac5269e4cuda3std3__45__cpo7crbeginE:
	.zero		1
	.type		_ZN34_INTERNAL_9842a86f_4_k_cu_1ac5269e4cuda3std6ranges3__45__cpo4nextE,@object
	.size		_ZN34_INTERNAL_9842a86f_4_k_cu_1ac5269e4cuda3std6ranges3__45__cpo4nextE,(_ZN34_INTERNAL_9842a86f_4_k_cu_1ac5269e4cuda3std6ranges3__45__cpo4swapE - _ZN34_INTERNAL_9842a86f_4_k_cu_1ac5269e4cuda3std6ranges3__45__cpo4nextE)
_ZN34_INTERNAL_9842a86f_4_k_cu_1ac5269e4cuda3std6ranges3__45__cpo4nextE:
	.zero		1
	.type		_ZN34_INTERNAL_9842a86f_4_k_cu_1ac5269e4cuda3std6ranges3__45__cpo4swapE,@object
	.size		_ZN34_INTERNAL_9842a86f_4_k_cu_1ac5269e4cuda3std6ranges3__45__cpo4swapE,(_ZN34_INTERNAL_9842a86f_4_k_cu_1ac5269e6thrust24THRUST_300001_SM_1000_NS12placeholders2_1E - _ZN34_INTERNAL_9842a86f_4_k_cu_1ac5269e4cuda3std6ranges3__45__cpo4swapE)
_ZN34_INTERNAL_9842a86f_4_k_cu_1ac5269e4cuda3std6ranges3__45__cpo4swapE:
	.zero		1
	.type		_ZN34_INTERNAL_9842a86f_4_k_cu_1ac5269e6thrust24THRUST_300001_SM_1000_NS12placeholders2_1E,@object
	.size		_ZN34_INTERNAL_9842a86f_4_k_cu_1ac5269e6thrust24THRUST_300001_SM_1000_NS12placeholders2_1E,(_ZN34_INTERNAL_9842a86f_4_k_cu_1ac5269e6thrust24THRUST_300001_SM_1000_NS12placeholders2_3E - _ZN34_INTERNAL_9842a86f_4_k_cu_1ac5269e6thrust24THRUST_300001_SM_1000_NS12placeholders2_1E)
_ZN34_INTERNAL_9842a86f_4_k_cu_1ac5269e6thrust24THRUST_300001_SM_1000_NS12placeholders2_1E:
	.zero		1
	.type		_ZN34_INTERNAL_9842a86f_4_k_cu_1ac5269e6thrust24THRUST_300001_SM_1000_NS12placeholders2_3E,@object
	.size		_ZN34_INTERNAL_9842a86f_4_k_cu_1ac5269e6thrust24THRUST_300001_SM_1000_NS12placeholders2_3E,(_ZN34_INTERNAL_9842a86f_4_k_cu_1ac5269e4cuda3std3__45__cpo5beginE - _ZN34_INTERNAL_9842a86f_4_k_cu_1ac5269e6thrust24THRUST_300001_SM_1000_NS12placeholders2_3E)
_ZN34_INTERNAL_9842a86f_4_k_cu_1ac5269e6thrust24THRUST_300001_SM_1000_NS12placeholders2_3E:
	.zero		1
	.type		_ZN34_INTERNAL_9842a86f_4_k_cu_1ac5269e4cuda3std3__45__cpo5beginE,@object
	.size		_ZN34_INTERNAL_9842a86f_4_k_cu_1ac5269e4cuda3std3__45__cpo5beginE,(_ZN34_INTERNAL_9842a86f_4_k_cu_1ac5269e4cuda3std6ranges3__45__cpo5beginE - _ZN34_INTERNAL_9842a86f_4_k_cu_1ac5269e4cuda3std3__45__cpo5beginE)
_ZN34_INTERNAL_9842a86f_4_k_cu_1ac5269e4cuda3std3__45__cpo5beginE:
	.zero		1
	.type		_ZN34_INTERNAL_9842a86f_4_k_cu_1ac5269e4cuda3std6ranges3__45__cpo5beginE,@object
	.size		_ZN34_INTERNAL_9842a86f_4_k_cu_1ac5269e4cuda3std6ranges3__45__cpo5beginE,(_ZN34_INTERNAL_9842a86f_4_k_cu_1ac5269e4cuda3std3__436_GLOBAL__N__9842a86f_4_k_cu_1ac5269e6ignoreE - _ZN34_INTERNAL_9842a86f_4_k_cu_1ac5269e4cuda3std6ranges3__45__cpo5beginE)
_ZN34_INTERNAL_9842a86f_4_k_cu_1ac5269e4cuda3std6ranges3__45__cpo5beginE:
	.zero		1
	.type		_ZN34_INTERNAL_9842a86f_4_k_cu_1ac5269e4cuda3std3__436_GLOBAL__N__9842a86f_4_k_cu_1ac5269e6ignoreE,@object
	.size		_ZN34_INTERNAL_9842a86f_4_k_cu_1ac5269e4cuda3std3__436_GLOBAL__N__9842a86f_4_k_cu_1ac5269e6ignoreE,(_ZN34_INTERNAL_9842a86f_4_k_cu_1ac5269e4cuda3std6ranges3__45__cpo4dataE - _ZN34_INTERNAL_9842a86f_4_k_cu_1ac5269e4cuda3std3__436_GLOBAL__N__9842a86f_4_k_cu_1ac5269e6ignoreE)
_ZN34_INTERNAL_9842a86f_4_k_cu_1ac5269e4cuda3std3__436_GLOBAL__N__9842a86f_4_k_cu_1ac5269e6ignoreE:
	.zero		1
	.type		_ZN34_INTERNAL_9842a86f_4_k_cu_1ac5269e4cuda3std6ranges3__45__cpo4dataE,@object
	.size		_ZN34_INTERNAL_9842a86f_4_k_cu_1ac5269e4cuda3std6ranges3__45__cpo4dataE,(_ZN34_INTERNAL_9842a86f_4_k_cu_1ac5269e6thrust24THRUST_300001_SM_1000_NS12placeholders2_7E - _ZN34_INTERNAL_9842a86f_4_k_cu_1ac5269e4cuda3std6ranges3__45__cpo4dataE)
_ZN34_INTERNAL_9842a86f_4_k_cu_1ac5269e4cuda3std6ranges3__45__cpo4dataE:
	.zero		1
	.type		_ZN34_INTERNAL_9842a86f_4_k_cu_1ac5269e6thrust24THRUST_300001_SM_1000_NS12placeholders2_7E,@object
	.size		_ZN34_INTERNAL_9842a86f_4_k_cu_1ac5269e6thrust24THRUST_300001_SM_1000_NS12placeholders2_7E,(_ZN34_INTERNAL_9842a86f_4_k_cu_1ac5269e4cuda3std3__45__cpo6rbeginE - _ZN34_INTERNAL_9842a86f_4_k_cu_1ac5269e6thrust24THRUST_300001_SM_1000_NS12placeholders2_7E)
_ZN34_INTERNAL_9842a86f_4_k_cu_1ac5269e6thrust24THRUST_300001_SM_1000_NS12placeholders2_7E:
	.zero		1
	.type		_ZN34_INTERNAL_9842a86f_4_k_cu_1ac5269e4cuda3std3__45__cpo6rbeginE,@object
	.size		_ZN34_INTERNAL_9842a86f_4_k_cu_1ac5269e4cuda3std3__45__cpo6rbeginE,(_ZN34_INTERNAL_9842a86f_4_k_cu_1ac5269e4cuda3std6ranges3__45__cpo7advanceE - _ZN34_INTERNAL_9842a86f_4_k_cu_1ac5269e4cuda3std3__45__cpo6rbeginE)
_ZN34_INTERNAL_9842a86f_4_k_cu_1ac5269e4cuda3std3__45__cpo6rbeginE:
	.zero		1
	.type		_ZN34_INTERNAL_9842a86f_4_k_cu_1ac5269e4cuda3std6ranges3__45__cpo7advanceE,@object
	.size		_ZN34_INTERNAL_9842a86f_4_k_cu_1ac5269e4cuda3std6ranges3__45__cpo7advanceE,(_ZN34_INTERNAL_9842a86f_4_k_cu_1ac5269e4cuda3std3__47nulloptE - _ZN34_INTERNAL_9842a86f_4_k_cu_1ac5269e4cuda3std6ranges3__45__cpo7advanceE)
_ZN34_INTERNAL_9842a86f_4_k_cu_1ac5269e4cuda3std6ranges3__45__cpo7advanceE:
	.zero		1
	.type		_ZN34_INTERNAL_9842a86f_4_k_cu_1ac5269e4cuda3std3__47nulloptE,@object
	.size		_ZN34_INTERNAL_9842a86f_4_k_cu_1ac5269e4cuda3std3__47nulloptE,(_ZN34_INTERNAL_9842a86f_4_k_cu_1ac5269e4cuda3std6ranges3__45__cpo8distanceE - _ZN34_INTERNAL_9842a86f_4_k_cu_1ac5269e4cuda3std3__47nulloptE)
_ZN34_INTERNAL_9842a86f_4_k_cu_1ac5269e4cuda3std3__47nulloptE:
	.zero		1
	.type		_ZN34_INTERNAL_9842a86f_4_k_cu_1ac5269e4cuda3std6ranges3__45__cpo8distanceE,@object
	.size		_ZN34_INTERNAL_9842a86f_4_k_cu_1ac5269e4cuda3std6ranges3__45__cpo8distanceE,(_ZN34_INTERNAL_9842a86f_4_k_cu_1ac5269e6thrust24THRUST_300001_SM_1000_NS12placeholders2_6E - _ZN34_INTERNAL_9842a86f_4_k_cu_1ac5269e4cuda3std6ranges3__45__cpo8distanceE)
_ZN34_INTERNAL_9842a86f_4_k_cu_1ac5269e4cuda3std6ranges3__45__cpo8distanceE:
	.zero		1
	.type		_ZN34_INTERNAL_9842a86f_4_k_cu_1ac5269e6thrust24THRUST_300001_SM_1000_NS12placeholders2_6E,@object
	.size		_ZN34_INTERNAL_9842a86f_4_k_cu_1ac5269e6thrust24THRUST_300001_SM_1000_NS12placeholders2_6E,(_ZN34_INTERNAL_9842a86f_4_k_cu_1ac5269e4cuda3std3__45__cpo4cendE - _ZN34_INTERNAL_9842a86f_4_k_cu_1ac5269e6thrust24THRUST_300001_SM_1000_NS12placeholders2_6E)
_ZN34_INTERNAL_9842a86f_4_k_cu_1ac5269e6thrust24THRUST_300001_SM_1000_NS12placeholders2_6E:
	.zero		1
	.type		_ZN34_INTERNAL_9842a86f_4_k_cu_1ac5269e4cuda3std3__45__cpo4cendE,@object
	.size		_ZN34_INTERNAL_9842a86f_4_k_cu_1ac5269e4cuda3std3__45__cpo4cendE,(_ZN34_INTERNAL_9842a86f_4_k_cu_1ac5269e4cuda3std6ranges3__45__cpo4cendE - _ZN34_INTERNAL_9842a86f_4_k_cu_1ac5269e4cuda3std3__45__cpo4cendE)
_ZN34_INTERNAL_9842a86f_4_k_cu_1ac5269e4cuda3std3__45__cpo4cendE:
	.zero		1
	.type		_ZN34_INTERNAL_9842a86f_4_k_cu_1ac5269e4cuda3std6ranges3__45__cpo4cendE,@object
	.size		_ZN34_INTERNAL_9842a86f_4_k_cu_1ac5269e4cuda3std6ranges3__45__cpo4cendE,(_ZN34_INTERNAL_9842a86f_4_k_cu_1ac5269e4cuda3std3__420unreachable_sentinelE - _ZN34_INTERNAL_9842a86f_4_k_cu_1ac5269e4cuda3std6ranges3__45__cpo4cendE)
_ZN34_INTERNAL_9842a86f_4_k_cu_1ac5269e4cuda3std6ranges3__45__cpo4cendE:
	.zero		1
	.type		_ZN34_INTERNAL_9842a86f_4_k_cu_1ac5269e4cuda3std3__420unreachable_sentinelE,@object
	.size		_ZN34_INTERNAL_9842a86f_4_k_cu_1ac5269e4cuda3std3__420unreachable_sentinelE,(_ZN34_INTERNAL_9842a86f_4_k_cu_1ac5269e4cuda3std6ranges3__45__cpo5ssizeE - _ZN34_INTERNAL_9842a86f_4_k_cu_1ac5269e4cuda3std3__420unreachable_sentinelE)
_ZN34_INTERNAL_9842a86f_4_k_cu_1ac5269e4cuda3std3__420unreachable_sentinelE:
	.zero		1
	.type		_ZN34_INTERNAL_9842a86f_4_k_cu_1ac5269e4cuda3std6ranges3__45__cpo5ssizeE,@object
	.size		_ZN34_INTERNAL_9842a86f_4_k_cu_1ac5269e4cuda3std6ranges3__45__cpo5ssizeE,(_ZN34_INTERNAL_9842a86f_4_k_cu_1ac5269e6thrust24THRUST_300001_SM_1000_NS12placeholders3_10E - _ZN34_INTERNAL_9842a86f_4_k_cu_1ac5269e4cuda3std6ranges3__45__cpo5ssizeE)
_ZN34_INTERNAL_9842a86f_4_k_cu_1ac5269e4cuda3std6ranges3__45__cpo5ssizeE:
	.zero		1
	.type		_ZN34_INTERNAL_9842a86f_4_k_cu_1ac5269e6thrust24THRUST_300001_SM_1000_NS12placeholders3_10E,@object
	.size		_ZN34_INTERNAL_9842a86f_4_k_cu_1ac5269e6thrust24THRUST_300001_SM_1000_NS12placeholders3_10E,(_ZN34_INTERNAL_9842a86f_4_k_cu_1ac5269e4cuda3std3__45__cpo5crendE - _ZN34_INTERNAL_9842a86f_4_k_cu_1ac5269e6thrust24THRUST_300001_SM_1000_NS12placeholders3_10E)
_ZN34_INTERNAL_9842a86f_4_k_cu_1ac5269e6thrust24THRUST_300001_SM_1000_NS12placeholders3_10E:
	.zero		1
	.type		_ZN34_INTERNAL_9842a86f_4_k_cu_1ac5269e4cuda3std3__45__cpo5crendE,@object
	.size		_ZN34_INTERNAL_9842a86f_4_k_cu_1ac5269e4cuda3std3__45__cpo5crendE,(_ZN34_INTERNAL_9842a86f_4_k_cu_1ac5269e4cuda3std6ranges3__45__cpo4prevE - _ZN34_INTERNAL_9842a86f_4_k_cu_1ac5269e4cuda3std3__45__cpo5crendE)
_ZN34_INTERNAL_9842a86f_4_k_cu_1ac5269e4cuda3std3__45__cpo5crendE:
	.zero		1
	.type		_ZN34_INTERNAL_9842a86f_4_k_cu_1ac5269e4cuda3std6ranges3__45__cpo4prevE,@object
	.size		_ZN34_INTERNAL_9842a86f_4_k_cu_1ac5269e4cuda3std6ranges3__45__cpo4prevE,(_ZN34_INTERNAL_9842a86f_4_k_cu_1ac5269e4cuda3std6ranges3__45__cpo9iter_moveE - _ZN34_INTERNAL_9842a86f_4_k_cu_1ac5269e4cuda3std6ranges3__45__cpo4prevE)
_ZN34_INTERNAL_9842a86f_4_k_cu_1ac5269e4cuda3std6ranges3__45__cpo4prevE:
	.zero		1
	.type		_ZN34_INTERNAL_9842a86f_4_k_cu_1ac5269e4cuda3std6ranges3__45__cpo9iter_moveE,@object
	.size		_ZN34_INTERNAL_9842a86f_4_k_cu_1ac5269e4cuda3std6ranges3__45__cpo9iter_moveE,(_ZN34_INTERNAL_9842a86f_4_k_cu_1ac5269e6thrust24THRUST_300001_SM_1000_NS12placeholders2_2E - _ZN34_INTERNAL_9842a86f_4_k_cu_1ac5269e4cuda3std6ranges3__45__cpo9iter_moveE)
_ZN34_INTERNAL_9842a86f_4_k_cu_1ac5269e4cuda3std6ranges3__45__cpo9iter_moveE:
	.zero		1
	.type		_ZN34_INTERNAL_9842a86f_4_k_cu_1ac5269e6thrust24THRUST_300001_SM_1000_NS12placeholders2_2E,@object
	.size		_ZN34_INTERNAL_9842a86f_4_k_cu_1ac5269e6thrust24THRUST_300001_SM_1000_NS12placeholders2_2E,(_ZN34_INTERNAL_9842a86f_4_k_cu_1ac5269e6thrust24THRUST_300001_SM_1000_NS12placeholders2_4E - _ZN34_INTERNAL_9842a86f_4_k_cu_1ac5269e6thrust24THRUST_300001_SM_1000_NS12placeholders2_2E)
_ZN34_INTERNAL_9842a86f_4_k_cu_1ac5269e6thrust24THRUST_300001_SM_1000_NS12placeholders2_2E:
	.zero		1
	.type		_ZN34_INTERNAL_9842a86f_4_k_cu_1ac5269e6thrust24THRUST_300001_SM_1000_NS12placeholders2_4E,@object
	.size		_ZN34_INTERNAL_9842a86f_4_k_cu_1ac5269e6thrust24THRUST_300001_SM_1000_NS12placeholders2_4E,(_ZN34_INTERNAL_9842a86f_4_k_cu_1ac5269e4cuda3std3__45__cpo3endE - _ZN34_INTERNAL_9842a86f_4_k_cu_1ac5269e6thrust24THRUST_300001_SM_1000_NS12placeholders2_4E)
_ZN34_INTERNAL_9842a86f_4_k_cu_1ac5269e6thrust24THRUST_300001_SM_1000_NS12placeholders2_4E:
	.zero		1
	.type		_ZN34_INTERNAL_9842a86f_4_k_cu_1ac5269e4cuda3std3__45__cpo3endE,@object
	.size		_ZN34_INTERNAL_9842a86f_4_k_cu_1ac5269e4cuda3std3__45__cpo3endE,(_ZN34_INTERNAL_9842a86f_4_k_cu_1ac5269e4cuda3std6ranges3__45__cpo3endE - _ZN34_INTERNAL_9842a86f_4_k_cu_1ac5269e4cuda3std3__45__cpo3endE)
_ZN34_INTERNAL_9842a86f_4_k_cu_1ac5269e4cuda3std3__45__cpo3endE:
	.zero		1
	.type		_ZN34_INTERNAL_9842a86f_4_k_cu_1ac5269e4cuda3std6ranges3__45__cpo3endE,@object
	.size		_ZN34_INTERNAL_9842a86f_4_k_cu_1ac5269e4cuda3std6ranges3__45__cpo3endE,(_ZN34_INTERNAL_9842a86f_4_k_cu_1ac5269e4cuda3std3__419piecewise_constructE - _ZN34_INTERNAL_9842a86f_4_k_cu_1ac5269e4cuda3std6ranges3__45__cpo3endE)
_ZN34_INTERNAL_9842a86f_4_k_cu_1ac5269e4cuda3std6ranges3__45__cpo3endE:
	.zero		1
	.type		_ZN34_INTERNAL_9842a86f_4_k_cu_1ac5269e4cuda3std3__419piecewise_constructE,@object
	.size		_ZN34_INTERNAL_9842a86f_4_k_cu_1ac5269e4cuda3std3__419piecewise_constructE,(_ZN34_INTERNAL_9842a86f_4_k_cu_1ac5269e4cuda3std6ranges3__45__cpo5cdataE - _ZN34_INTERNAL_9842a86f_4_k_cu_1ac5269e4cuda3std3__419piecewise_constructE)
_ZN34_INTERNAL_9842a86f_4_k_cu_1ac5269e4cuda3std3__419piecewise_constructE:
	.zero		1
	.type		_ZN34_INTERNAL_9842a86f_4_k_cu_1ac5269e4cuda3std6ranges3__45__cpo5cdataE,@object
	.size		_ZN34_INTERNAL_9842a86f_4_k_cu_1ac5269e4cuda3std6ranges3__45__cpo5cdataE,(_ZN34_INTERNAL_9842a86f_4_k_cu_1ac5269e6thrust24THRUST_300001_SM_1000_NS12placeholders2_8E - _ZN34_INTERNAL_9842a86f_4_k_cu_1ac5269e4cuda3std6ranges3__45__cpo5cdataE)
_ZN34_INTERNAL_9842a86f_4_k_cu_1ac5269e4cuda3std6ranges3__45__cpo5cdataE:
	.zero		1
	.type		_ZN34_INTERNAL_9842a86f_4_k_cu_1ac5269e6thrust24THRUST_300001_SM_1000_NS12placeholders2_8E,@object
	.size		_ZN34_INTERNAL_9842a86f_4_k_cu_1ac5269e6thrust24THRUST_300001_SM_1000_NS12placeholders2_8E,(_ZN34_INTERNAL_9842a86f_4_k_cu_1ac5269e4cuda3std3__45__cpo4rendE - _ZN34_INTERNAL_9842a86f_4_k_cu_1ac5269e6thrust24THRUST_300001_SM_1000_NS12placeholders2_8E)
_ZN34_INTERNAL_9842a86f_4_k_cu_1ac5269e6thrust24THRUST_300001_SM_1000_NS12placeholders2_8E:
	.zero		1
	.type		_ZN34_INTERNAL_9842a86f_4_k_cu_1ac5269e4cuda3std3__45__cpo4rendE,@object
	.size		_ZN34_INTERNAL_9842a86f_4_k_cu_1ac5269e4cuda3std3__45__cpo4rendE,(_ZN34_INTERNAL_9842a86f_4_k_cu_1ac5269e4cuda3std6ranges3__45__cpo9iter_swapE - _ZN34_INTERNAL_9842a86f_4_k_cu_1ac5269e4cuda3std3__45__cpo4rendE)
_ZN34_INTERNAL_9842a86f_4_k_cu_1ac5269e4cuda3std3__45__cpo4rendE:
	.zero		1
	.type		_ZN34_INTERNAL_9842a86f_4_k_cu_1ac5269e4cuda3std6ranges3__45__cpo9iter_swapE,@object
	.size		_ZN34_INTERNAL_9842a86f_4_k_cu_1ac5269e4cuda3std6ranges3__45__cpo9iter_swapE,(_ZN34_INTERNAL_9842a86f_4_k_cu_1ac5269e4cuda3std3__48unexpectE - _ZN34_INTERNAL_9842a86f_4_k_cu_1ac5269e4cuda3std6ranges3__45__cpo9iter_swapE)
_ZN34_INTERNAL_9842a86f_4_k_cu_1ac5269e4cuda3std6ranges3__45__cpo9iter_swapE:
	.zero		1
	.type		_ZN34_INTERNAL_9842a86f_4_k_cu_1ac5269e4cuda3std3__48unexpectE,@object
	.size		_ZN34_INTERNAL_9842a86f_4_k_cu_1ac5269e4cuda3std3__48unexpectE,(_ZN34_INTERNAL_9842a86f_4_k_cu_1ac5269e6thrust24THRUST_300001_SM_1000_NS6system6detail10sequential3seqE - _ZN34_INTERNAL_9842a86f_4_k_cu_1ac5269e4cuda3std3__48unexpectE)
_ZN34_INTERNAL_9842a86f_4_k_cu_1ac5269e4cuda3std3__48unexpectE:
	.zero		1
	.type		_ZN34_INTERNAL_9842a86f_4_k_cu_1ac5269e6thrust24THRUST_300001_SM_1000_NS6system6detail10sequential3seqE,@object
	.size		_ZN34_INTERNAL_9842a86f_4_k_cu_1ac5269e6thrust24THRUST_300001_SM_1000_NS6system6detail10sequential3seqE,(.L_29 - _ZN34_INTERNAL_9842a86f_4_k_cu_1ac5269e6thrust24THRUST_300001_SM_1000_NS6system6detail10sequential3seqE)
_ZN34_INTERNAL_9842a86f_4_k_cu_1ac5269e6thrust24THRUST_300001_SM_1000_NS6system6detail10sequential3seqE:
	.zero		1
.L_29:


//--------------------- .nv.constant0._ZN3cub18CUB_300001_SM_10006detail11EmptyKernelIvEEvv --------------------------
	.section	.nv.constant0._ZN3cub18CUB_300001_SM_10006detail11EmptyKernelIvEEvv,"a",@progbits
	.sectionflags	@""
	.align	4
.nv.constant0._ZN3cub18CUB_300001_SM_10006detail11EmptyKernelIvEEvv:
	.zero		896


//--------------------- .nv.constant0._Z18distributeElementsPiS_S_S_S_ii --------------------------
	.section	.nv.constant0._Z18distributeElementsPiS_S_S_S_ii,"a",@progbits
	.sectionflags	@""
	.align	4
.nv.constant0._Z18distributeElementsPiS_S_S_S_ii:
	.zero		944


//--------------------- .nv.constant0._Z13computeStartsPiS_i --------------------------
	.section	.nv.constant0._Z13computeStartsPiS_i,"a",@progbits
	.sectionflags	@""
	.align	4
.nv.constant0._Z13computeStartsPiS_i:
	.zero		916


//--------------------- .nv.constant0._Z13countElementsPiS_S_ii --------------------------
	.section	.nv.constant0._Z13countElementsPiS_S_ii,"a",@progbits
	.sectionflags	@""
	.align	4
.nv.constant0._Z13countElementsPiS_S_ii:
	.zero		928


//--------------------- .nv.constant0._Z10printArrayPii --------------------------
	.section	.nv.constant0._Z10printArrayPii,"a",@progbits
	.sectionflags	@""
	.align	4
.nv.constant0._Z10printArrayPii:
	.zero		908


//--------------------- SYMBOLS --------------------------

	.type		.nv.reservedSmem.offset0,@object
	.size		.nv.reservedSmem.offset0,0x4
	.type		vprintf,@function
